//
// Generated by NVIDIA NVVM Compiler
//
// Compiler Build ID: CL-36424714
// Cuda compilation tools, release 13.0, V13.0.88
// Based on NVVM 20.0.0
//

.version 9.0
.target sm_100
.address_size 64

	// .globl	_Z8mykerneliiiPKfPf
// _ZZ10preprocessiiiPKfPfS1_E10sum_shared has been demoted
// _ZZ10preprocessiiiPKfPfS1_E12sqsum_shared has been demoted
// _ZZ10preprocessiiiPKfPfS1_E4temp has been demoted

.visible .entry _Z8mykerneliiiPKfPf(
	.param .u32 _Z8mykerneliiiPKfPf_param_0,
	.param .u32 _Z8mykerneliiiPKfPf_param_1,
	.param .u32 _Z8mykerneliiiPKfPf_param_2,
	.param .u64 .ptr .align 1 _Z8mykerneliiiPKfPf_param_3,
	.param .u64 .ptr .align 1 _Z8mykerneliiiPKfPf_param_4
)
{
	.reg .pred 	%p<69>;
	.reg .b32 	%r<101>;
	.reg .b32 	%f<339>;
	.reg .b64 	%rd<29>;

	ld.param.u32 	%r22, [_Z8mykerneliiiPKfPf_param_1];
	ld.param.u32 	%r21, [_Z8mykerneliiiPKfPf_param_2];
	mov.u32 	%r23, %ctaid.x;
	shl.b32 	%r24, %r23, 6;
	mov.u32 	%r25, %ctaid.y;
	shl.b32 	%r26, %r25, 6;
	mov.u32 	%r27, %tid.x;
	mov.u32 	%r28, %tid.y;
	add.s32 	%r100, %r24, %r27;
	add.s32 	%r99, %r26, %r28;
	max.s32 	%r30, %r100, %r99;
	setp.ge.s32 	%p1, %r30, %r22;
	setp.gt.s32 	%p2, %r26, %r24;
	or.pred  	%p3, %p2, %p1;
	@%p3 bra 	$L__BB0_75;
	setp.lt.s32 	%p4, %r21, 1;
	mov.f32 	%f275, 0f00000000;
	mov.f32 	%f276, %f275;
	mov.f32 	%f277, %f275;
	mov.f32 	%f278, %f275;
	mov.f32 	%f279, %f275;
	mov.f32 	%f280, %f275;
	mov.f32 	%f281, %f275;
	mov.f32 	%f282, %f275;
	mov.f32 	%f283, %f275;
	mov.f32 	%f284, %f275;
	mov.f32 	%f285, %f275;
	mov.f32 	%f286, %f275;
	mov.f32 	%f287, %f275;
	mov.f32 	%f288, %f275;
	mov.f32 	%f289, %f275;
	mov.f32 	%f290, %f275;
	mov.f32 	%f291, %f275;
	mov.f32 	%f292, %f275;
	mov.f32 	%f293, %f275;
	mov.f32 	%f294, %f275;
	mov.f32 	%f295, %f275;
	mov.f32 	%f296, %f275;
	mov.f32 	%f297, %f275;
	mov.f32 	%f298, %f275;
	mov.f32 	%f299, %f275;
	mov.f32 	%f300, %f275;
	mov.f32 	%f301, %f275;
	mov.f32 	%f302, %f275;
	mov.f32 	%f303, %f275;
	mov.f32 	%f304, %f275;
	mov.f32 	%f305, %f275;
	mov.f32 	%f306, %f275;
	mov.f32 	%f307, %f275;
	mov.f32 	%f308, %f275;
	mov.f32 	%f309, %f275;
	mov.f32 	%f310, %f275;
	mov.f32 	%f311, %f275;
	mov.f32 	%f312, %f275;
	mov.f32 	%f313, %f275;
	mov.f32 	%f314, %f275;
	mov.f32 	%f315, %f275;
	mov.f32 	%f316, %f275;
	mov.f32 	%f317, %f275;
	mov.f32 	%f318, %f275;
	mov.f32 	%f319, %f275;
	mov.f32 	%f320, %f275;
	mov.f32 	%f321, %f275;
	mov.f32 	%f322, %f275;
	mov.f32 	%f323, %f275;
	mov.f32 	%f324, %f275;
	mov.f32 	%f325, %f275;
	mov.f32 	%f326, %f275;
	mov.f32 	%f327, %f275;
	mov.f32 	%f328, %f275;
	mov.f32 	%f329, %f275;
	mov.f32 	%f330, %f275;
	mov.f32 	%f331, %f275;
	mov.f32 	%f332, %f275;
	mov.f32 	%f333, %f275;
	mov.f32 	%f334, %f275;
	mov.f32 	%f335, %f275;
	mov.f32 	%f336, %f275;
	mov.f32 	%f337, %f275;
	mov.f32 	%f338, %f275;
	@%p4 bra 	$L__BB0_4;
	neg.s32 	%r98, %r21;
	mov.f32 	%f275, 0f00000000;
$L__BB0_3:
	ld.param.u64 	%rd26, [_Z8mykerneliiiPKfPf_param_3];
	ld.param.u32 	%r97, [_Z8mykerneliiiPKfPf_param_0];
	cvta.to.global.u64 	%rd12, %rd26;
	mul.wide.s32 	%rd13, %r99, 4;
	add.s64 	%rd14, %rd12, %rd13;
	ld.global.f32 	%f195, [%rd14];
	mul.wide.s32 	%rd15, %r100, 4;
	add.s64 	%rd16, %rd12, %rd15;
	ld.global.f32 	%f196, [%rd16];
	ld.global.f32 	%f197, [%rd14+32];
	ld.global.f32 	%f198, [%rd16+32];
	ld.global.f32 	%f199, [%rd14+64];
	ld.global.f32 	%f200, [%rd16+64];
	ld.global.f32 	%f201, [%rd14+96];
	ld.global.f32 	%f202, [%rd16+96];
	ld.global.f32 	%f203, [%rd14+128];
	ld.global.f32 	%f204, [%rd16+128];
	ld.global.f32 	%f205, [%rd14+160];
	ld.global.f32 	%f206, [%rd16+160];
	ld.global.f32 	%f207, [%rd14+192];
	ld.global.f32 	%f208, [%rd16+192];
	ld.global.f32 	%f209, [%rd14+224];
	ld.global.f32 	%f210, [%rd16+224];
	fma.rn.f32 	%f338, %f195, %f196, %f338;
	fma.rn.f32 	%f337, %f195, %f198, %f337;
	fma.rn.f32 	%f336, %f195, %f200, %f336;
	fma.rn.f32 	%f335, %f195, %f202, %f335;
	fma.rn.f32 	%f334, %f195, %f204, %f334;
	fma.rn.f32 	%f333, %f195, %f206, %f333;
	fma.rn.f32 	%f332, %f195, %f208, %f332;
	fma.rn.f32 	%f331, %f195, %f210, %f331;
	fma.rn.f32 	%f330, %f197, %f196, %f330;
	fma.rn.f32 	%f329, %f197, %f198, %f329;
	fma.rn.f32 	%f328, %f197, %f200, %f328;
	fma.rn.f32 	%f327, %f197, %f202, %f327;
	fma.rn.f32 	%f326, %f197, %f204, %f326;
	fma.rn.f32 	%f325, %f197, %f206, %f325;
	fma.rn.f32 	%f324, %f197, %f208, %f324;
	fma.rn.f32 	%f323, %f197, %f210, %f323;
	fma.rn.f32 	%f322, %f199, %f196, %f322;
	fma.rn.f32 	%f321, %f199, %f198, %f321;
	fma.rn.f32 	%f320, %f199, %f200, %f320;
	fma.rn.f32 	%f319, %f199, %f202, %f319;
	fma.rn.f32 	%f318, %f199, %f204, %f318;
	fma.rn.f32 	%f317, %f199, %f206, %f317;
	fma.rn.f32 	%f316, %f199, %f208, %f316;
	fma.rn.f32 	%f315, %f199, %f210, %f315;
	fma.rn.f32 	%f314, %f201, %f196, %f314;
	fma.rn.f32 	%f313, %f201, %f198, %f313;
	fma.rn.f32 	%f312, %f201, %f200, %f312;
	fma.rn.f32 	%f311, %f201, %f202, %f311;
	fma.rn.f32 	%f310, %f201, %f204, %f310;
	fma.rn.f32 	%f309, %f201, %f206, %f309;
	fma.rn.f32 	%f308, %f201, %f208, %f308;
	fma.rn.f32 	%f307, %f201, %f210, %f307;
	fma.rn.f32 	%f306, %f203, %f196, %f306;
	fma.rn.f32 	%f305, %f203, %f198, %f305;
	fma.rn.f32 	%f304, %f203, %f200, %f304;
	fma.rn.f32 	%f303, %f203, %f202, %f303;
	fma.rn.f32 	%f302, %f203, %f204, %f302;
	fma.rn.f32 	%f301, %f203, %f206, %f301;
	fma.rn.f32 	%f300, %f203, %f208, %f300;
	fma.rn.f32 	%f299, %f203, %f210, %f299;
	fma.rn.f32 	%f298, %f205, %f196, %f298;
	fma.rn.f32 	%f297, %f205, %f198, %f297;
	fma.rn.f32 	%f296, %f205, %f200, %f296;
	fma.rn.f32 	%f295, %f205, %f202, %f295;
	fma.rn.f32 	%f294, %f205, %f204, %f294;
	fma.rn.f32 	%f293, %f205, %f206, %f293;
	fma.rn.f32 	%f292, %f205, %f208, %f292;
	fma.rn.f32 	%f291, %f205, %f210, %f291;
	fma.rn.f32 	%f290, %f207, %f196, %f290;
	fma.rn.f32 	%f289, %f207, %f198, %f289;
	fma.rn.f32 	%f288, %f207, %f200, %f288;
	fma.rn.f32 	%f287, %f207, %f202, %f287;
	fma.rn.f32 	%f286, %f207, %f204, %f286;
	fma.rn.f32 	%f285, %f207, %f206, %f285;
	fma.rn.f32 	%f284, %f207, %f208, %f284;
	fma.rn.f32 	%f283, %f207, %f210, %f283;
	fma.rn.f32 	%f282, %f209, %f196, %f282;
	fma.rn.f32 	%f281, %f209, %f198, %f281;
	fma.rn.f32 	%f280, %f209, %f200, %f280;
	fma.rn.f32 	%f279, %f209, %f202, %f279;
	fma.rn.f32 	%f278, %f209, %f204, %f278;
	fma.rn.f32 	%f277, %f209, %f206, %f277;
	fma.rn.f32 	%f276, %f209, %f208, %f276;
	fma.rn.f32 	%f275, %f209, %f210, %f275;
	add.s32 	%r100, %r100, %r97;
	add.s32 	%r99, %r99, %r97;
	add.s32 	%r98, %r98, 1;
	setp.ne.s32 	%p5, %r98, 0;
	@%p5 bra 	$L__BB0_3;
$L__BB0_4:
	ld.param.u64 	%rd27, [_Z8mykerneliiiPKfPf_param_4];
	mov.u32 	%r31, %ctaid.y;
	shl.b32 	%r32, %r31, 6;
	mov.u32 	%r33, %tid.y;
	add.s32 	%r10, %r32, %r33;
	mov.u32 	%r34, %ctaid.x;
	shl.b32 	%r35, %r34, 6;
	mov.u32 	%r36, %tid.x;
	add.s32 	%r11, %r35, %r36;
	mad.lo.s32 	%r12, %r10, %r22, %r11;
	cvta.to.global.u64 	%rd17, %rd27;
	mul.wide.s32 	%rd18, %r12, 4;
	add.s64 	%rd1, %rd17, %rd18;
	st.global.f32 	[%rd1], %f338;
	add.s32 	%r13, %r11, 8;
	setp.ge.s32 	%p6, %r13, %r22;
	@%p6 bra 	$L__BB0_12;
	st.global.f32 	[%rd1+32], %f337;
	add.s32 	%r37, %r11, 16;
	setp.ge.s32 	%p7, %r37, %r22;
	@%p7 bra 	$L__BB0_12;
	st.global.f32 	[%rd1+64], %f336;
	add.s32 	%r38, %r11, 24;
	setp.ge.s32 	%p8, %r38, %r22;
	@%p8 bra 	$L__BB0_12;
	st.global.f32 	[%rd1+96], %f335;
	add.s32 	%r39, %r11, 32;
	setp.ge.s32 	%p9, %r39, %r22;
	@%p9 bra 	$L__BB0_12;
	st.global.f32 	[%rd1+128], %f334;
	add.s32 	%r40, %r11, 40;
	setp.ge.s32 	%p10, %r40, %r22;
	@%p10 bra 	$L__BB0_12;
	st.global.f32 	[%rd1+160], %f333;
	add.s32 	%r41, %r11, 48;
	setp.ge.s32 	%p11, %r41, %r22;
	@%p11 bra 	$L__BB0_12;
	st.global.f32 	[%rd1+192], %f332;
	add.s32 	%r42, %r11, 56;
	setp.ge.s32 	%p12, %r42, %r22;
	@%p12 bra 	$L__BB0_12;
	st.global.f32 	[%rd1+224], %f331;
$L__BB0_12:
	add.s32 	%r43, %r10, 8;
	setp.ge.u32 	%p13, %r43, %r22;
	@%p13 bra 	$L__BB0_75;
	ld.param.u64 	%rd28, [_Z8mykerneliiiPKfPf_param_4];
	setp.ge.s32 	%p14, %r13, %r22;
	shl.b32 	%r14, %r22, 3;
	add.s32 	%r44, %r12, %r14;
	cvta.to.global.u64 	%rd2, %rd28;
	mul.wide.s32 	%rd19, %r44, 4;
	add.s64 	%rd3, %rd2, %rd19;
	st.global.f32 	[%rd3], %f330;
	@%p14 bra 	$L__BB0_21;
	st.global.f32 	[%rd3+32], %f329;
	add.s32 	%r45, %r11, 16;
	setp.ge.s32 	%p15, %r45, %r22;
	@%p15 bra 	$L__BB0_21;
	st.global.f32 	[%rd3+64], %f328;
	add.s32 	%r46, %r11, 24;
	setp.ge.s32 	%p16, %r46, %r22;
	@%p16 bra 	$L__BB0_21;
	st.global.f32 	[%rd3+96], %f327;
	add.s32 	%r47, %r11, 32;
	setp.ge.s32 	%p17, %r47, %r22;
	@%p17 bra 	$L__BB0_21;
	st.global.f32 	[%rd3+128], %f326;
	add.s32 	%r48, %r11, 40;
	setp.ge.s32 	%p18, %r48, %r22;
	@%p18 bra 	$L__BB0_21;
	st.global.f32 	[%rd3+160], %f325;
	add.s32 	%r49, %r11, 48;
	setp.ge.s32 	%p19, %r49, %r22;
	@%p19 bra 	$L__BB0_21;
	st.global.f32 	[%rd3+192], %f324;
	add.s32 	%r50, %r11, 56;
	setp.ge.s32 	%p20, %r50, %r22;
	@%p20 bra 	$L__BB0_21;
	st.global.f32 	[%rd3+224], %f323;
$L__BB0_21:
	add.s32 	%r51, %r10, 16;
	setp.ge.u32 	%p21, %r51, %r22;
	@%p21 bra 	$L__BB0_75;
	setp.ge.s32 	%p22, %r13, %r22;
	shl.b32 	%r15, %r22, 4;
	add.s32 	%r16, %r12, %r15;
	mul.wide.s32 	%rd20, %r16, 4;
	add.s64 	%rd4, %rd2, %rd20;
	st.global.f32 	[%rd4], %f322;
	@%p22 bra 	$L__BB0_30;
	st.global.f32 	[%rd4+32], %f321;
	add.s32 	%r52, %r11, 16;
	setp.ge.s32 	%p23, %r52, %r22;
	@%p23 bra 	$L__BB0_30;
	st.global.f32 	[%rd4+64], %f320;
	add.s32 	%r53, %r11, 24;
	setp.ge.s32 	%p24, %r53, %r22;
	@%p24 bra 	$L__BB0_30;
	st.global.f32 	[%rd4+96], %f319;
	add.s32 	%r54, %r11, 32;
	setp.ge.s32 	%p25, %r54, %r22;
	@%p25 bra 	$L__BB0_30;
	st.global.f32 	[%rd4+128], %f318;
	add.s32 	%r55, %r11, 40;
	setp.ge.s32 	%p26, %r55, %r22;
	@%p26 bra 	$L__BB0_30;
	st.global.f32 	[%rd4+160], %f317;
	add.s32 	%r56, %r11, 48;
	setp.ge.s32 	%p27, %r56, %r22;
	@%p27 bra 	$L__BB0_30;
	st.global.f32 	[%rd4+192], %f316;
	add.s32 	%r57, %r11, 56;
	setp.ge.s32 	%p28, %r57, %r22;
	@%p28 bra 	$L__BB0_30;
	st.global.f32 	[%rd4+224], %f315;
$L__BB0_30:
	add.s32 	%r58, %r10, 24;
	setp.ge.u32 	%p29, %r58, %r22;
	@%p29 bra 	$L__BB0_75;
	setp.ge.s32 	%p30, %r13, %r22;
	add.s32 	%r59, %r16, %r14;
	mul.wide.s32 	%rd21, %r59, 4;
	add.s64 	%rd5, %rd2, %rd21;
	st.global.f32 	[%rd5], %f314;
	@%p30 bra 	$L__BB0_39;
	st.global.f32 	[%rd5+32], %f313;
	add.s32 	%r60, %r11, 16;
	setp.ge.s32 	%p31, %r60, %r22;
	@%p31 bra 	$L__BB0_39;
	st.global.f32 	[%rd5+64], %f312;
	add.s32 	%r61, %r11, 24;
	setp.ge.s32 	%p32, %r61, %r22;
	@%p32 bra 	$L__BB0_39;
	st.global.f32 	[%rd5+96], %f311;
	add.s32 	%r62, %r11, 32;
	setp.ge.s32 	%p33, %r62, %r22;
	@%p33 bra 	$L__BB0_39;
	st.global.f32 	[%rd5+128], %f310;
	add.s32 	%r63, %r11, 40;
	setp.ge.s32 	%p34, %r63, %r22;
	@%p34 bra 	$L__BB0_39;
	st.global.f32 	[%rd5+160], %f309;
	add.s32 	%r64, %r11, 48;
	setp.ge.s32 	%p35, %r64, %r22;
	@%p35 bra 	$L__BB0_39;
	st.global.f32 	[%rd5+192], %f308;
	add.s32 	%r65, %r11, 56;
	setp.ge.s32 	%p36, %r65, %r22;
	@%p36 bra 	$L__BB0_39;
	st.global.f32 	[%rd5+224], %f307;
$L__BB0_39:
	add.s32 	%r66, %r10, 32;
	setp.ge.u32 	%p37, %r66, %r22;
	@%p37 bra 	$L__BB0_75;
	setp.ge.s32 	%p38, %r13, %r22;
	shl.b32 	%r67, %r22, 5;
	add.s32 	%r17, %r12, %r67;
	mul.wide.s32 	%rd22, %r17, 4;
	add.s64 	%rd6, %rd2, %rd22;
	st.global.f32 	[%rd6], %f306;
	@%p38 bra 	$L__BB0_48;
	st.global.f32 	[%rd6+32], %f305;
	add.s32 	%r68, %r11, 16;
	setp.ge.s32 	%p39, %r68, %r22;
	@%p39 bra 	$L__BB0_48;
	st.global.f32 	[%rd6+64], %f304;
	add.s32 	%r69, %r11, 24;
	setp.ge.s32 	%p40, %r69, %r22;
	@%p40 bra 	$L__BB0_48;
	st.global.f32 	[%rd6+96], %f303;
	add.s32 	%r70, %r11, 32;
	setp.ge.s32 	%p41, %r70, %r22;
	@%p41 bra 	$L__BB0_48;
	st.global.f32 	[%rd6+128], %f302;
	add.s32 	%r71, %r11, 40;
	setp.ge.s32 	%p42, %r71, %r22;
	@%p42 bra 	$L__BB0_48;
	st.global.f32 	[%rd6+160], %f301;
	add.s32 	%r72, %r11, 48;
	setp.ge.s32 	%p43, %r72, %r22;
	@%p43 bra 	$L__BB0_48;
	st.global.f32 	[%rd6+192], %f300;
	add.s32 	%r73, %r11, 56;
	setp.ge.s32 	%p44, %r73, %r22;
	@%p44 bra 	$L__BB0_48;
	st.global.f32 	[%rd6+224], %f299;
$L__BB0_48:
	add.s32 	%r74, %r10, 40;
	setp.ge.u32 	%p45, %r74, %r22;
	@%p45 bra 	$L__BB0_75;
	setp.ge.s32 	%p46, %r13, %r22;
	add.s32 	%r75, %r17, %r14;
	mul.wide.s32 	%rd23, %r75, 4;
	add.s64 	%rd7, %rd2, %rd23;
	st.global.f32 	[%rd7], %f298;
	@%p46 bra 	$L__BB0_57;
	st.global.f32 	[%rd7+32], %f297;
	add.s32 	%r76, %r11, 16;
	setp.ge.s32 	%p47, %r76, %r22;
	@%p47 bra 	$L__BB0_57;
	st.global.f32 	[%rd7+64], %f296;
	add.s32 	%r77, %r11, 24;
	setp.ge.s32 	%p48, %r77, %r22;
	@%p48 bra 	$L__BB0_57;
	st.global.f32 	[%rd7+96], %f295;
	add.s32 	%r78, %r11, 32;
	setp.ge.s32 	%p49, %r78, %r22;
	@%p49 bra 	$L__BB0_57;
	st.global.f32 	[%rd7+128], %f294;
	add.s32 	%r79, %r11, 40;
	setp.ge.s32 	%p50, %r79, %r22;
	@%p50 bra 	$L__BB0_57;
	st.global.f32 	[%rd7+160], %f293;
	add.s32 	%r80, %r11, 48;
	setp.ge.s32 	%p51, %r80, %r22;
	@%p51 bra 	$L__BB0_57;
	st.global.f32 	[%rd7+192], %f292;
	add.s32 	%r81, %r11, 56;
	setp.ge.s32 	%p52, %r81, %r22;
	@%p52 bra 	$L__BB0_57;
	st.global.f32 	[%rd7+224], %f291;
$L__BB0_57:
	add.s32 	%r82, %r10, 48;
	setp.ge.u32 	%p53, %r82, %r22;
	@%p53 bra 	$L__BB0_75;
	setp.ge.s32 	%p54, %r13, %r22;
	add.s32 	%r18, %r17, %r15;
	mul.wide.s32 	%rd24, %r18, 4;
	add.s64 	%rd8, %rd2, %rd24;
	st.global.f32 	[%rd8], %f290;
	@%p54 bra 	$L__BB0_66;
	st.global.f32 	[%rd8+32], %f289;
	add.s32 	%r83, %r11, 16;
	setp.ge.s32 	%p55, %r83, %r22;
	@%p55 bra 	$L__BB0_66;
	st.global.f32 	[%rd8+64], %f288;
	add.s32 	%r84, %r11, 24;
	setp.ge.s32 	%p56, %r84, %r22;
	@%p56 bra 	$L__BB0_66;
	st.global.f32 	[%rd8+96], %f287;
	add.s32 	%r85, %r11, 32;
	setp.ge.s32 	%p57, %r85, %r22;
	@%p57 bra 	$L__BB0_66;
	st.global.f32 	[%rd8+128], %f286;
	add.s32 	%r86, %r11, 40;
	setp.ge.s32 	%p58, %r86, %r22;
	@%p58 bra 	$L__BB0_66;
	st.global.f32 	[%rd8+160], %f285;
	add.s32 	%r87, %r11, 48;
	setp.ge.s32 	%p59, %r87, %r22;
	@%p59 bra 	$L__BB0_66;
	st.global.f32 	[%rd8+192], %f284;
	add.s32 	%r88, %r11, 56;
	setp.ge.s32 	%p60, %r88, %r22;
	@%p60 bra 	$L__BB0_66;
	st.global.f32 	[%rd8+224], %f283;
$L__BB0_66:
	add.s32 	%r89, %r10, 56;
	setp.ge.u32 	%p61, %r89, %r22;
	@%p61 bra 	$L__BB0_75;
	setp.ge.s32 	%p62, %r13, %r22;
	add.s32 	%r90, %r18, %r14;
	mul.wide.s32 	%rd25, %r90, 4;
	add.s64 	%rd9, %rd2, %rd25;
	st.global.f32 	[%rd9], %f282;
	@%p62 bra 	$L__BB0_75;
	st.global.f32 	[%rd9+32], %f281;
	add.s32 	%r91, %r11, 16;
	setp.ge.s32 	%p63, %r91, %r22;
	@%p63 bra 	$L__BB0_75;
	st.global.f32 	[%rd9+64], %f280;
	add.s32 	%r92, %r11, 24;
	setp.ge.s32 	%p64, %r92, %r22;
	@%p64 bra 	$L__BB0_75;
	st.global.f32 	[%rd9+96], %f279;
	add.s32 	%r93, %r11, 32;
	setp.ge.s32 	%p65, %r93, %r22;
	@%p65 bra 	$L__BB0_75;
	st.global.f32 	[%rd9+128], %f278;
	add.s32 	%r94, %r11, 40;
	setp.ge.s32 	%p66, %r94, %r22;
	@%p66 bra 	$L__BB0_75;
	st.global.f32 	[%rd9+160], %f277;
	add.s32 	%r95, %r11, 48;
	setp.ge.s32 	%p67, %r95, %r22;
	@%p67 bra 	$L__BB0_75;
	st.global.f32 	[%rd9+192], %f276;
	add.s32 	%r96, %r11, 56;
	setp.ge.s32 	%p68, %r96, %r22;
	@%p68 bra 	$L__BB0_75;
	st.global.f32 	[%rd9+224], %f275;
$L__BB0_75:
	ret;

}
	// .globl	_Z10preprocessiiiPKfPfS1_
.visible .entry _Z10preprocessiiiPKfPfS1_(
	.param .u32 _Z10preprocessiiiPKfPfS1__param_0,
	.param .u32 _Z10preprocessiiiPKfPfS1__param_1,
	.param .u32 _Z10preprocessiiiPKfPfS1__param_2,
	.param .u64 .ptr .align 1 _Z10preprocessiiiPKfPfS1__param_3,
	.param .u64 .ptr .align 1 _Z10preprocessiiiPKfPfS1__param_4,
	.param .u64 .ptr .align 1 _Z10preprocessiiiPKfPfS1__param_5
)
{
	.reg .pred 	%p<15>;
	.reg .b32 	%r<36>;
	.reg .b32 	%f<33>;
	.reg .b64 	%rd<16>;
	// demoted variable
	.shared .align 4 .f32 _ZZ10preprocessiiiPKfPfS1_E10sum_shared;
	// demoted variable
	.shared .align 4 .f32 _ZZ10preprocessiiiPKfPfS1_E12sqsum_shared;
	// demoted variable
	.shared .align 4 .b8 _ZZ10preprocessiiiPKfPfS1_E4temp[1024];
	ld.param.u32 	%r19, [_Z10preprocessiiiPKfPfS1__param_1];
	ld.param.u32 	%r20, [_Z10preprocessiiiPKfPfS1__param_2];
	ld.param.u64 	%rd5, [_Z10preprocessiiiPKfPfS1__param_3];
	ld.param.u64 	%rd6, [_Z10preprocessiiiPKfPfS1__param_4];
	ld.param.u64 	%rd4, [_Z10preprocessiiiPKfPfS1__param_5];
	cvta.to.global.u64 	%rd1, %rd5;
	cvta.to.global.u64 	%rd2, %rd6;
	mov.u32 	%r1, %ctaid.x;
	mov.u32 	%r35, %tid.x;
	setp.ge.s32 	%p1, %r35, %r19;
	mov.f32 	%f30, 0f00000000;
	@%p1 bra 	$L__BB1_3;
	mul.lo.s32 	%r3, %r19, %r1;
	mov.f32 	%f30, 0f00000000;
	mov.u32 	%r4, %ntid.x;
	mov.u32 	%r31, %r35;
$L__BB1_2:
	add.s32 	%r21, %r31, %r3;
	mul.wide.s32 	%rd7, %r21, 4;
	add.s64 	%rd8, %rd1, %rd7;
	ld.global.f32 	%f11, [%rd8];
	add.f32 	%f30, %f30, %f11;
	add.s32 	%r31, %r31, %r4;
	setp.lt.s32 	%p2, %r31, %r19;
	@%p2 bra 	$L__BB1_2;
$L__BB1_3:
	shl.b32 	%r22, %r35, 2;
	mov.u32 	%r23, _ZZ10preprocessiiiPKfPfS1_E4temp;
	add.s32 	%r7, %r23, %r22;
	st.shared.f32 	[%r7], %f30;
	bar.sync 	0;
	mov.u32 	%r8, %ntid.x;
	setp.lt.u32 	%p3, %r8, 2;
	@%p3 bra 	$L__BB1_8;
	mov.u32 	%r32, %r8;
$L__BB1_5:
	shr.u32 	%r10, %r32, 1;
	setp.ge.u32 	%p4, %r35, %r10;
	@%p4 bra 	$L__BB1_7;
	shl.b32 	%r24, %r10, 2;
	add.s32 	%r25, %r7, %r24;
	ld.shared.f32 	%f12, [%r25];
	ld.shared.f32 	%f13, [%r7];
	add.f32 	%f14, %f12, %f13;
	st.shared.f32 	[%r7], %f14;
$L__BB1_7:
	bar.sync 	0;
	setp.gt.u32 	%p5, %r32, 3;
	mov.u32 	%r32, %r10;
	@%p5 bra 	$L__BB1_5;
$L__BB1_8:
	setp.ne.s32 	%p6, %r35, 0;
	@%p6 bra 	$L__BB1_10;
	ld.shared.f32 	%f15, [_ZZ10preprocessiiiPKfPfS1_E4temp];
	st.shared.f32 	[_ZZ10preprocessiiiPKfPfS1_E10sum_shared], %f15;
$L__BB1_10:
	setp.ge.s32 	%p7, %r35, %r19;
	bar.sync 	0;
	mov.f32 	%f32, 0f00000000;
	@%p7 bra 	$L__BB1_13;
	ld.shared.f32 	%f18, [_ZZ10preprocessiiiPKfPfS1_E10sum_shared];
	mul.lo.s32 	%r11, %r19, %r1;
	cvt.rn.f32.s32 	%f19, %r19;
	div.rn.f32 	%f4, %f18, %f19;
	mov.f32 	%f32, 0f00000000;
	mov.u32 	%r33, %r35;
$L__BB1_12:
	add.s32 	%r26, %r33, %r11;
	mul.wide.s32 	%rd9, %r26, 4;
	add.s64 	%rd10, %rd1, %rd9;
	ld.global.f32 	%f20, [%rd10];
	sub.f32 	%f21, %f20, %f4;
	add.s64 	%rd11, %rd2, %rd9;
	st.global.f32 	[%rd11], %f21;
	fma.rn.f32 	%f32, %f21, %f21, %f32;
	add.s32 	%r33, %r33, %r8;
	setp.lt.s32 	%p8, %r33, %r19;
	@%p8 bra 	$L__BB1_12;
$L__BB1_13:
	setp.lt.u32 	%p9, %r8, 2;
	st.shared.f32 	[%r7], %f32;
	bar.sync 	0;
	@%p9 bra 	$L__BB1_18;
	mov.u32 	%r34, %r8;
$L__BB1_15:
	shr.u32 	%r15, %r34, 1;
	setp.ge.u32 	%p10, %r35, %r15;
	@%p10 bra 	$L__BB1_17;
	shl.b32 	%r27, %r15, 2;
	add.s32 	%r28, %r7, %r27;
	ld.shared.f32 	%f22, [%r28];
	ld.shared.f32 	%f23, [%r7];
	add.f32 	%f24, %f22, %f23;
	st.shared.f32 	[%r7], %f24;
$L__BB1_17:
	bar.sync 	0;
	setp.gt.u32 	%p11, %r34, 3;
	mov.u32 	%r34, %r15;
	@%p11 bra 	$L__BB1_15;
$L__BB1_18:
	setp.ne.s32 	%p12, %r35, 0;
	@%p12 bra 	$L__BB1_20;
	ld.shared.f32 	%f25, [_ZZ10preprocessiiiPKfPfS1_E4temp];
	st.shared.f32 	[_ZZ10preprocessiiiPKfPfS1_E12sqsum_shared], %f25;
$L__BB1_20:
	setp.ge.s32 	%p13, %r35, %r19;
	bar.sync 	0;
	@%p13 bra 	$L__BB1_23;
	ld.shared.f32 	%f26, [_ZZ10preprocessiiiPKfPfS1_E12sqsum_shared];
	mul.lo.s32 	%r16, %r19, %r1;
	cvta.to.global.u64 	%rd3, %rd4;
	sqrt.rn.f32 	%f8, %f26;
$L__BB1_22:
	add.s32 	%r29, %r35, %r16;
	mul.wide.s32 	%rd12, %r29, 4;
	add.s64 	%rd13, %rd2, %rd12;
	ld.global.f32 	%f27, [%rd13];
	div.rn.f32 	%f28, %f27, %f8;
	st.global.f32 	[%rd13], %f28;
	mad.lo.s32 	%r30, %r35, %r20, %r1;
	mul.wide.s32 	%rd14, %r30, 4;
	add.s64 	%rd15, %rd3, %rd14;
	st.global.f32 	[%rd15], %f28;
	add.s32 	%r35, %r35, %r8;
	setp.lt.s32 	%p14, %r35, %r19;
	@%p14 bra 	$L__BB1_22;
$L__BB1_23:
	ret;

}


// ===== COMPILED SASS (sm_100) =====

	.target	sm_100

	.elftype	@"ET_EXEC"


//--------------------- .note.nv.tkinfo           --------------------------
	.section	.note.nv.tkinfo,"",@"SHT_NOTE"
	.sectionflags	@"SHF_NOTE_NV_TKINFO"
	.tkinfo
        /*0018*/ 	.word	0x00000002
        /*0030*/ 	.string	""
        /*0030*/ 	.string	"ptxas"
        /*0030*/ 	.string	"Cuda compilation tools, release 13.0, V13.0.88"
        /*0030*/ 	.string	"Build cuda_13.0.r13.0/compiler.36424714_0"
        /*0030*/ 	.string	"-arch sm_100 -m 64 "



//--------------------- .note.nv.cuinfo           --------------------------
	.section	.note.nv.cuinfo,"",@"SHT_NOTE"
	.sectionflags	@"SHF_NOTE_NV_CUINFO"
        /*0018*/ 	.short	0x0002
        /*001a*/ 	.short	0x0064
        /*001c*/ 	.short	0x0082
	.zero		2


//--------------------- .nv.info                  --------------------------
	.section	.nv.info,"",@"SHT_CUDA_INFO"
	.align	4


	//----- nvinfo : EIATTR_REGCOUNT
	.align		4
        /*0000*/ 	.byte	0x04, 0x2f
        /*0002*/ 	.short	(.L_1 - .L_0)
	.align		4
.L_0:
        /*0004*/ 	.word	index@(_Z8mykerneliiiPKfPf)
        /*0008*/ 	.word	0x00000060


	//----- nvinfo : EIATTR_FRAME_SIZE
	.align		4
.L_1:
        /*000c*/ 	.byte	0x04, 0x11
        /*000e*/ 	.short	(.L_3 - .L_2)
	.align		4
.L_2:
        /*0010*/ 	.word	index@(_Z8mykerneliiiPKfPf)
        /*0014*/ 	.word	0x00000000


	//----- nvinfo : EIATTR_REGCOUNT
	.align		4
.L_3:
        /*0018*/ 	.byte	0x04, 0x2f
        /*001a*/ 	.short	(.L_5 - .L_4)
	.align		4
.L_4:
        /*001c*/ 	.word	index@(_Z10preprocessiiiPKfPfS1_)
        /*0020*/ 	.word	0x00000017


	//----- nvinfo : EIATTR_FRAME_SIZE
	.align		4
.L_5:
        /*0024*/ 	.byte	0x04, 0x11
        /*0026*/ 	.short	(.L_7 - .L_6)
	.align		4
.L_6:
        /*0028*/ 	.word	index@($__internal_1_$__cuda_sm3x_div_rn_noftz_f32_slowpath)
        /*002c*/ 	.word	0x00000000


	//----- nvinfo : EIATTR_FRAME_SIZE
	.align		4
.L_7:
        /*0030*/ 	.byte	0x04, 0x11
        /*0032*/ 	.short	(.L_9 - .L_8)
	.align		4
.L_8:
        /*0034*/ 	.word	index@($__internal_0_$__cuda_sm20_sqrt_rn_f32_slowpath)
        /*0038*/ 	.word	0x00000000


	//----- nvinfo : EIATTR_FRAME_SIZE
	.align		4
.L_9:
        /*003c*/ 	.byte	0x04, 0x11
        /*003e*/ 	.short	(.L_11 - .L_10)
	.align		4
.L_10:
        /*0040*/ 	.word	index@(_Z10preprocessiiiPKfPfS1_)
        /*0044*/ 	.word	0x00000000


	//----- nvinfo : EIATTR_MIN_STACK_SIZE
	.align		4
.L_11:
        /*0048*/ 	.byte	0x04, 0x12
        /*004a*/ 	.short	(.L_13 - .L_12)
	.align		4
.L_12:
        /*004c*/ 	.word	index@(_Z10preprocessiiiPKfPfS1_)
        /*0050*/ 	.word	0x00000000


	//----- nvinfo : EIATTR_MIN_STACK_SIZE
	.align		4
.L_13:
        /*0054*/ 	.byte	0x04, 0x12
        /*0056*/ 	.short	(.L_15 - .L_14)
	.align		4
.L_14:
        /*0058*/ 	.word	index@(_Z8mykerneliiiPKfPf)
        /*005c*/ 	.word	0x00000000
.L_15:


//--------------------- .nv.compat                --------------------------
	.section	.nv.compat,"",@"SHT_CUDA_COMPAT_INFO"
	.align	4
        /*0000*/ 	.byte	0x02, 0x09, 0x00, 0x00, 0x02, 0x02, 0x01, 0x00, 0x02, 0x05, 0x05, 0x00, 0x03, 0x07, 0x01, 0x01
        /*0010*/ 	.byte	0x02, 0x03, 0x00, 0x00, 0x02, 0x06, 0x01, 0x00, 0x04, 0x0b, 0x08, 0x00, 0x01, 0x00, 0x00, 0x00
        /*0020*/ 	.byte	0x00, 0x00, 0x00, 0x00


//--------------------- .nv.info._Z10preprocessiiiPKfPfS1_ --------------------------
	.section	.nv.info._Z10preprocessiiiPKfPfS1_,"",@"SHT_CUDA_INFO"
	.sectionflags	@""
	.align	4


	//----- nvinfo : EIATTR_CUDA_API_VERSION
	.align		4
        /*0000*/ 	.byte	0x04, 0x37
        /*0002*/ 	.short	(.L_17 - .L_16)
.L_16:
        /*0004*/ 	.word	0x00000082


	//----- nvinfo : EIATTR_KPARAM_INFO
	.align		4
.L_17:
        /*0008*/ 	.byte	0x04, 0x17
        /*000a*/ 	.short	(.L_19 - .L_18)
.L_18:
        /*000c*/ 	.word	0x00000000
        /*0010*/ 	.short	0x0005
        /*0012*/ 	.short	0x0020
        /*0014*/ 	.byte	0x00, 0xf5, 0x21, 0x00


	//----- nvinfo : EIATTR_KPARAM_INFO
	.align		4
.L_19:
        /*0018*/ 	.byte	0x04, 0x17
        /*001a*/ 	.short	(.L_21 - .L_20)
.L_20:
        /*001c*/ 	.word	0x00000000
        /*0020*/ 	.short	0x0004
        /*0022*/ 	.short	0x0018
        /*0024*/ 	.byte	0x00, 0xf5, 0x21, 0x00


	//----- nvinfo : EIATTR_KPARAM_INFO
	.align		4
.L_21:
        /*0028*/ 	.byte	0x04, 0x17
        /*002a*/ 	.short	(.L_23 - .L_22)
.L_22:
        /*002c*/ 	.word	0x00000000
        /*0030*/ 	.short	0x0003
        /*0032*/ 	.short	0x0010
        /*0034*/ 	.byte	0x00, 0xf5, 0x21, 0x00


	//----- nvinfo : EIATTR_KPARAM_INFO
	.align		4
.L_23:
        /*0038*/ 	.byte	0x04, 0x17
        /*003a*/ 	.short	(.L_25 - .L_24)
.L_24:
        /*003c*/ 	.word	0x00000000
        /*0040*/ 	.short	0x0002
        /*0042*/ 	.short	0x0008
        /*0044*/ 	.byte	0x00, 0xf0, 0x11, 0x00


	//----- nvinfo : EIATTR_KPARAM_INFO
	.align		4
.L_25:
        /*0048*/ 	.byte	0x04, 0x17
        /*004a*/ 	.short	(.L_27 - .L_26)
.L_26:
        /*004c*/ 	.word	0x00000000
        /*0050*/ 	.short	0x0001
        /*0052*/ 	.short	0x0004
        /*0054*/ 	.byte	0x00, 0xf0, 0x11, 0x00


	//----- nvinfo : EIATTR_KPARAM_INFO
	.align		4
.L_27:
        /*0058*/ 	.byte	0x04, 0x17
        /*005a*/ 	.short	(.L_29 - .L_28)
.L_28:
        /*005c*/ 	.word	0x00000000
        /*0060*/ 	.short	0x0000
        /*0062*/ 	.short	0x0000
        /*0064*/ 	.byte	0x00, 0xf0, 0x11, 0x00


	//----- nvinfo : EIATTR_SPARSE_MMA_MASK
	.align		4
.L_29:
        /*0068*/ 	.byte	0x03, 0x50
        /*006a*/ 	.short	0x0000


	//----- nvinfo : EIATTR_MAXREG_COUNT
	.align		4
        /*006c*/ 	.byte	0x03, 0x1b
        /*006e*/ 	.short	0x00ff


	//----- nvinfo : EIATTR_NUM_BARRIERS
	.align		4
        /*0070*/ 	.byte	0x02, 0x4c
        /*0072*/ 	.byte	0x01
	.zero		1


	//----- nvinfo : EIATTR_MERCURY_ISA_VERSION
	.align		4
        /*0074*/ 	.byte	0x03, 0x5f
        /*0076*/ 	.short	0x0101


	//----- nvinfo : EIATTR_VRC_CTA_INIT_COUNT
	.align		4
        /*0078*/ 	.byte	0x02, 0x4a
	.zero		1
	.zero		1


	//----- nvinfo : EIATTR_EXIT_INSTR_OFFSETS
	.align		4
        /*007c*/ 	.byte	0x04, 0x1c
        /*007e*/ 	.short	(.L_31 - .L_30)


	//   ....[0]....
.L_30:
        /*0080*/ 	.word	0x00000700


	//   ....[1]....
        /*0084*/ 	.word	0x000009c0


	//----- nvinfo : EIATTR_CRS_STACK_SIZE
	.align		4
.L_31:
        /*0088*/ 	.byte	0x04, 0x1e
        /*008a*/ 	.short	(.L_33 - .L_32)
.L_32:
        /*008c*/ 	.word	0x00000000


	//----- nvinfo : EIATTR_CBANK_PARAM_SIZE
	.align		4
.L_33:
        /*0090*/ 	.byte	0x03, 0x19
        /*0092*/ 	.short	0x0028


	//----- nvinfo : EIATTR_PARAM_CBANK
	.align		4
        /*0094*/ 	.byte	0x04, 0x0a
        /*0096*/ 	.short	(.L_35 - .L_34)
	.align		4
.L_34:
        /*0098*/ 	.word	index@(.nv.constant0._Z10preprocessiiiPKfPfS1_)
        /*009c*/ 	.short	0x0380
        /*009e*/ 	.short	0x0028


	//----- nvinfo : EIATTR_SW_WAR
	.align		4
.L_35:
        /*00a0*/ 	.byte	0x04, 0x36
        /*00a2*/ 	.short	(.L_37 - .L_36)
.L_36:
        /*00a4*/ 	.word	0x00000008
.L_37:


//--------------------- .nv.info._Z8mykerneliiiPKfPf --------------------------
	.section	.nv.info._Z8mykerneliiiPKfPf,"",@"SHT_CUDA_INFO"
	.sectionflags	@""
	.align	4


	//----- nvinfo : EIATTR_CUDA_API_VERSION
	.align		4
        /*0000*/ 	.byte	0x04, 0x37
        /*0002*/ 	.short	(.L_39 - .L_38)
.L_38:
        /*0004*/ 	.word	0x00000082


	//----- nvinfo : EIATTR_KPARAM_INFO
	.align		4
.L_39:
        /*0008*/ 	.byte	0x04, 0x17
        /*000a*/ 	.short	(.L_41 - .L_40)
.L_40:
        /*000c*/ 	.word	0x00000000
        /*0010*/ 	.short	0x0004
        /*0012*/ 	.short	0x0018
        /*0014*/ 	.byte	0x00, 0xf5, 0x21, 0x00


	//----- nvinfo : EIATTR_KPARAM_INFO
	.align		4
.L_41:
        /*0018*/ 	.byte	0x04, 0x17
        /*001a*/ 	.short	(.L_43 - .L_42)
.L_42:
        /*001c*/ 	.word	0x00000000
        /*0020*/ 	.short	0x0003
        /*0022*/ 	.short	0x0010
        /*0024*/ 	.byte	0x00, 0xf5, 0x21, 0x00


	//----- nvinfo : EIATTR_KPARAM_INFO
	.align		4
.L_43:
        /*0028*/ 	.byte	0x04, 0x17
        /*002a*/ 	.short	(.L_45 - .L_44)
.L_44:
        /*002c*/ 	.word	0x00000000
        /*0030*/ 	.short	0x0002
        /*0032*/ 	.short	0x0008
        /*0034*/ 	.byte	0x00, 0xf0, 0x11, 0x00


	//----- nvinfo : EIATTR_KPARAM_INFO
	.align		4
.L_45:
        /*0038*/ 	.byte	0x04, 0x17
        /*003a*/ 	.short	(.L_47 - .L_46)
.L_46:
        /*003c*/ 	.word	0x00000000
        /*0040*/ 	.short	0x0001
        /*0042*/ 	.short	0x0004
        /*0044*/ 	.byte	0x00, 0xf0, 0x11, 0x00


	//----- nvinfo : EIATTR_KPARAM_INFO
	.align		4
.L_47:
        /*0048*/ 	.byte	0x04, 0x17
        /*004a*/ 	.short	(.L_49 - .L_48)
.L_48:
        /*004c*/ 	.word	0x00000000
        /*0050*/ 	.short	0x0000
        /*0052*/ 	.short	0x0000
        /*0054*/ 	.byte	0x00, 0xf0, 0x11, 0x00


	//----- nvinfo : EIATTR_SPARSE_MMA_MASK
	.align		4
.L_49:
        /*0058*/ 	.byte	0x03, 0x50
        /*005a*/ 	.short	0x0000


	//----- nvinfo : EIATTR_MAXREG_COUNT
	.align		4
        /*005c*/ 	.byte	0x03, 0x1b
        /*005e*/ 	.short	0x00ff


	//----- nvinfo : EIATTR_MERCURY_ISA_VERSION
	.align		4
        /*0060*/ 	.byte	0x03, 0x5f
        /*0062*/ 	.short	0x0101


	//----- nvinfo : EIATTR_VRC_CTA_INIT_COUNT
	.align		4
        /*0064*/ 	.byte	0x02, 0x4a
	.zero		1
	.zero		1


	//----- nvinfo : EIATTR_EXIT_INSTR_OFFSETS
	.align		4
        /*0068*/ 	.byte	0x04, 0x1c
        /*006a*/ 	.short	(.L_51 - .L_50)


	//   ....[0]....
.L_50:
        /*006c*/ 	.word	0x000000d0


	//   ....[1]....
        /*0070*/ 	.word	0x00000bf0


	//   ....[2]....
        /*0074*/ 	.word	0x00000e00


	//   ....[3]....
        /*0078*/ 	.word	0x00001010


	//   ....[4]....
        /*007c*/ 	.word	0x00001220


	//   ....[5]....
        /*0080*/ 	.word	0x00001430


	//   ....[6]....
        /*0084*/ 	.word	0x00001640


	//   ....[7]....
        /*0088*/ 	.word	0x00001850


	//   ....[8]....
        /*008c*/ 	.word	0x00001890


	//   ....[9]....
        /*0090*/ 	.word	0x000018d0


	//   ....[10]....
        /*0094*/ 	.word	0x00001910


	//   ....[11]....
        /*0098*/ 	.word	0x00001950


	//   ....[12]....
        /*009c*/ 	.word	0x00001990


	//   ....[13]....
        /*00a0*/ 	.word	0x000019d0


	//   ....[14]....
        /*00a4*/ 	.word	0x00001a10


	//   ....[15]....
        /*00a8*/ 	.word	0x00001a30


	//----- nvinfo : EIATTR_CRS_STACK_SIZE
	.align		4
.L_51:
        /*00ac*/ 	.byte	0x04, 0x1e
        /*00ae*/ 	.short	(.L_53 - .L_52)
.L_52:
        /*00b0*/ 	.word	0x00000000


	//----- nvinfo : EIATTR_CBANK_PARAM_SIZE
	.align		4
.L_53:
        /*00b4*/ 	.byte	0x03, 0x19
        /*00b6*/ 	.short	0x0020


	//----- nvinfo : EIATTR_PARAM_CBANK
	.align		4
        /*00b8*/ 	.byte	0x04, 0x0a
        /*00ba*/ 	.short	(.L_55 - .L_54)
	.align		4
.L_54:
        /*00bc*/ 	.word	index@(.nv.constant0._Z8mykerneliiiPKfPf)
        /*00c0*/ 	.short	0x0380
        /*00c2*/ 	.short	0x0020


	//----- nvinfo : EIATTR_SW_WAR
	.align		4
.L_55:
        /*00c4*/ 	.byte	0x04, 0x36
        /*00c6*/ 	.short	(.L_57 - .L_56)
.L_56:
        /*00c8*/ 	.word	0x00000008
.L_57:


//--------------------- .nv.callgraph             --------------------------
	.section	.nv.callgraph,"",@"SHT_CUDA_CALLGRAPH"
	.align	4
	.sectionentsize	8
	.align		4
        /*0000*/ 	.word	0x00000000
	.align		4
        /*0004*/ 	.word	0xffffffff
	.align		4
        /*0008*/ 	.word	0x00000000
	.align		4
        /*000c*/ 	.word	0xfffffffe
	.align		4
        /*0010*/ 	.word	0x00000000
	.align		4
        /*0014*/ 	.word	0xfffffffd
	.align		4
        /*0018*/ 	.word	0x00000000
	.align		4
        /*001c*/ 	.word	0xfffffffc


//--------------------- .text._Z10preprocessiiiPKfPfS1_ --------------------------
	.section	.text._Z10preprocessiiiPKfPfS1_,"ax",@progbits
	.align	128
        .global         _Z10preprocessiiiPKfPfS1_
        .type           _Z10preprocessiiiPKfPfS1_,@function
        .size           _Z10preprocessiiiPKfPfS1_,(.L_x_46 - _Z10preprocessiiiPKfPfS1_)
        .other          _Z10preprocessiiiPKfPfS1_,@"STO_CUDA_ENTRY STV_DEFAULT"
_Z10preprocessiiiPKfPfS1_:
.text._Z10preprocessiiiPKfPfS1_:
[----:B------:R-:W-:Y:S01]  /*0000*/  LDC R1, c[0x0][0x37c] ;  /* 0x0000df00ff017b82 */ /* 0x000fe20000000800 */
[----:B------:R-:W0:Y:S07]  /*0010*/  S2R R2, SR_TID.X ;  /* 0x0000000000027919 */ /* 0x000e2e0000002100 */
[----:B------:R-:W0:Y:S01]  /*0020*/  LDC R11, c[0x0][0x384] ;  /* 0x0000e100ff0b7b82 */ /* 0x000e220000000800 */
[----:B------:R-:W1:Y:S01]  /*0030*/  LDCU.64 UR6, c[0x0][0x358] ;  /* 0x00006b00ff0677ac */ /* 0x000e620008000a00 */
[----:B------:R-:W-:Y:S01]  /*0040*/  BSSY.RECONVERGENT B0, `(.L_x_0) ;  /* 0x0000011000007945 */ /* 0x000fe20003800200 */
[----:B------:R-:W-:-:S05]  /*0050*/  IMAD.MOV.U32 R3, RZ, RZ, RZ ;  /* 0x000000ffff037224 */ /* 0x000fca00078e00ff */
[----:B------:R-:W2:Y:S01]  /*0060*/  S2UR UR8, SR_CTAID.X ;  /* 0x00000000000879c3 */ /* 0x000ea20000002500 */
[C---:B0-----:R-:W-:Y:S02]  /*0070*/  ISETP.GE.AND P1, PT, R2.reuse, R11, PT ;  /* 0x0000000b0200720c */ /* 0x041fe40003f26270 */
[----:B------:R-:W-:-:S11]  /*0080*/  ISETP.NE.AND P0, PT, R2, RZ, PT ;  /* 0x000000ff0200720c */ /* 0x000fd60003f05270 */
[----:B-12---:R-:W-:Y:S05]  /*0090*/  @P1 BRA `(.L_x_1) ;  /* 0x00000000002c1947 */ /* 0x006fea0003800000 */
[----:B------:R-:W0:Y:S01]  /*00a0*/  LDC R9, c[0x0][0x360] ;  /* 0x0000d800ff097b82 */ /* 0x000e220000000800 */
[----:B------:R-:W-:Y:S02]  /*00b0*/  IMAD.MOV.U32 R3, RZ, RZ, RZ ;  /* 0x000000ffff037224 */ /* 0x000fe400078e00ff */
[----:B------:R-:W-:-:S05]  /*00c0*/  IMAD.MOV.U32 R0, RZ, RZ, R2 ;  /* 0x000000ffff007224 */ /* 0x000fca00078e0002 */
[----:B------:R-:W1:Y:S02]  /*00d0*/  LDC.64 R6, c[0x0][0x390] ;  /* 0x0000e400ff067b82 */ /* 0x000e640000000a00 */
.L_x_2:
[----:B------:R-:W-:-:S04]  /*00e0*/  IMAD R5, R11, UR8, R0 ;  /* 0x000000080b057c24 */ /* 0x000fc8000f8e0200 */
[----:B-1----:R-:W-:-:S06]  /*00f0*/  IMAD.WIDE R4, R5, 0x4, R6 ;  /* 0x0000000405047825 */ /* 0x002fcc00078e0206 */
[----:B------:R-:W2:Y:S01]  /*0100*/  LDG.E R4, desc[UR6][R4.64] ;  /* 0x0000000604047981 */ /* 0x000ea2000c1e1900 */
[----:B0-----:R-:W-:-:S05]  /*0110*/  IMAD.IADD R0, R9, 0x1, R0 ;  /* 0x0000000109007824 */ /* 0x001fca00078e0200 */
[----:B------:R-:W-:Y:S01]  /*0120*/  ISETP.GE.AND P1, PT, R0, R11, PT ;  /* 0x0000000b0000720c */ /* 0x000fe20003f26270 */
[----:B--2---:R-:W-:-:S12]  /*0130*/  FADD R3, R4, R3 ;  /* 0x0000000304037221 */ /* 0x004fd80000000000 */
[----:B------:R-:W-:Y:S05]  /*0140*/  @!P1 BRA `(.L_x_2) ;  /* 0xfffffffc00e49947 */ /* 0x000fea000383ffff */
.L_x_1:
[----:B------:R-:W-:Y:S05]  /*0150*/  BSYNC.RECONVERGENT B0 ;  /* 0x0000000000007941 */ /* 0x000fea0003800200 */
.L_x_0:
[----:B------:R-:W0:Y:S01]  /*0160*/  S2UR UR5, SR_CgaCtaId ;  /* 0x00000000000579c3 */ /* 0x000e220000008800 */
[----:B------:R-:W-:Y:S01]  /*0170*/  UMOV UR4, 0x400 ;  /* 0x0000040000047882 */ /* 0x000fe20000000000 */
[----:B------:R-:W1:Y:S01]  /*0180*/  @!P0 S2R R0, SR_CgaCtaId ;  /* 0x0000000000008919 */ /* 0x000e620000008800 */
[----:B------:R-:W-:Y:S01]  /*0190*/  UIADD3 UR4, UPT, UPT, UR4, 0x8, URZ ;  /* 0x0000000804047890 */ /* 0x000fe2000fffe0ff */
[----:B------:R-:W-:Y:S01]  /*01a0*/  @!P0 MOV R7, 0x400 ;  /* 0x0000040000078802 */ /* 0x000fe20000000f00 */
[----:B------:R-:W2:Y:S02]  /*01b0*/  LDCU UR9, c[0x0][0x360] ;  /* 0x00006c00ff0977ac */ /* 0x000ea40008000800 */
[----:B--2---:R-:W-:Y:S02]  /*01c0*/  UISETP.GE.U32.AND UP0, UPT, UR9, 0x2, UPT ;  /* 0x000000020900788c */ /* 0x004fe4000bf06070 */
[----:B0-----:R-:W-:-:S06]  /*01d0*/  ULEA UR4, UR5, UR4, 0x18 ;  /* 0x0000000405047291 */ /* 0x001fcc000f8ec0ff */
[----:B------:R-:W-:Y:S02]  /*01e0*/  LEA R4, R2, UR4, 0x2 ;  /* 0x0000000402047c11 */ /* 0x000fe4000f8e10ff */
[----:B-1----:R-:W-:-:S03]  /*01f0*/  @!P0 LEA R7, R0, R7, 0x18 ;  /* 0x0000000700078211 */ /* 0x002fc600078ec0ff */
[----:B------:R0:W-:Y:S01]  /*0200*/  STS [R4], R3 ;  /* 0x0000000304007388 */ /* 0x0001e20000000800 */
[----:B------:R-:W-:Y:S06]  /*0210*/  BAR.SYNC.DEFER_BLOCKING 0x0 ;  /* 0x0000000000007b1d */ /* 0x000fec0000010000 */
[----:B------:R-:W-:Y:S05]  /*0220*/  BRA.U !UP0, `(.L_x_3) ;  /* 0x0000000108307547 */ /* 0x000fea000b800000 */
[----:B------:R-:W-:-:S07]  /*0230*/  MOV R0, UR9 ;  /* 0x0000000900007c02 */ /* 0x000fce0008000f00 */
.L_x_4:
[----:B------:R-:W-:-:S04]  /*0240*/  SHF.R.U32.HI R9, RZ, 0x1, R0 ;  /* 0x00000001ff097819 */ /* 0x000fc80000011600 */
[----:B------:R-:W-:-:S13]  /*0250*/  ISETP.GE.U32.AND P1, PT, R2, R9, PT ;  /* 0x000000090200720c */ /* 0x000fda0003f26070 */
[----:B0-----:R-:W-:Y:S01]  /*0260*/  @!P1 IMAD R3, R9, 0x4, R4 ;  /* 0x0000000409039824 */ /* 0x001fe200078e0204 */
[----:B------:R-:W-:Y:S05]  /*0270*/  @!P1 LDS R6, [R4] ;  /* 0x0000000004069984 */ /* 0x000fea0000000800 */
[----:B------:R-:W0:Y:S02]  /*0280*/  @!P1 LDS R3, [R3] ;  /* 0x0000000003039984 */ /* 0x000e240000000800 */
[----:B0-----:R-:W-:-:S05]  /*0290*/  @!P1 FADD R5, R3, R6 ;  /* 0x0000000603059221 */ /* 0x001fca0000000000 */
[----:B------:R1:W-:Y:S01]  /*02a0*/  @!P1 STS [R4], R5 ;  /* 0x0000000504009388 */ /* 0x0003e20000000800 */
[----:B------:R-:W-:Y:S01]  /*02b0*/  BAR.SYNC.DEFER_BLOCKING 0x0 ;  /* 0x0000000000007b1d */ /* 0x000fe20000010000 */
[----:B------:R-:W-:Y:S01]  /*02c0*/  ISETP.GT.U32.AND P1, PT, R0, 0x3, PT ;  /* 0x000000030000780c */ /* 0x000fe20003f24070 */
[----:B------:R-:W-:-:S12]  /*02d0*/  IMAD.MOV.U32 R0, RZ, RZ, R9 ;  /* 0x000000ffff007224 */ /* 0x000fd800078e0009 */
[----:B-1----:R-:W-:Y:S05]  /*02e0*/  @P1 BRA `(.L_x_4) ;  /* 0xfffffffc00d41947 */ /* 0x002fea000383ffff */
.L_x_3:
[----:B------:R-:W1:Y:S01]  /*02f0*/  @!P0 LDS R0, [R7+0x8] ;  /* 0x0000080007008984 */ /* 0x000e620000000800 */
[----:B------:R-:W2:Y:S01]  /*0300*/  LDCU UR10, c[0x0][0x384] ;  /* 0x00007080ff0a77ac */ /* 0x000ea20008000800 */
[----:B------:R-:W-:Y:S01]  /*0310*/  BSSY.RECONVERGENT B0, `(.L_x_5) ;  /* 0x0000025000007945 */ /* 0x000fe20003800200 */
[----:B0-----:R-:W-:Y:S01]  /*0320*/  IMAD.MOV.U32 R3, RZ, RZ, RZ ;  /* 0x000000ffff037224 */ /* 0x001fe200078e00ff */
[----:B-1----:R0:W-:Y:S01]  /*0330*/  @!P0 STS [R7], R0 ;  /* 0x0000000007008388 */ /* 0x0021e20000000800 */
[----:B------:R-:W-:Y:S01]  /*0340*/  BAR.SYNC.DEFER_BLOCKING 0x0 ;  /* 0x0000000000007b1d */ /* 0x000fe20000010000 */
[----:B--2---:R-:W-:-:S13]  /*0350*/  ISETP.GE.AND P0, PT, R2, UR10, PT ;  /* 0x0000000a02007c0c */ /* 0x004fda000bf06270 */
[----:B0-----:R-:W-:Y:S05]  /*0360*/  @P0 BRA `(.L_x_6) ;  /* 0x00000000007c0947 */ /* 0x001fea0003800000 */
[----:B------:R-:W0:Y:S01]  /*0370*/  S2UR UR5, SR_CgaCtaId ;  /* 0x00000000000579c3 */ /* 0x000e220000008800 */
[----:B------:R-:W-:Y:S01]  /*0380*/  UMOV UR4, 0x400 ;  /* 0x0000040000047882 */ /* 0x000fe20000000000 */
[----:B------:R-:W-:-:S04]  /*0390*/  I2FP.F32.S32 R3, UR10 ;  /* 0x0000000a00037c45 */ /* 0x000fc80008201400 */
[----:B------:R-:W1:Y:S02]  /*03a0*/  MUFU.RCP R6, R3 ;  /* 0x0000000300067308 */ /* 0x000e640000001000 */
[----:B-1----:R-:W-:Y:S01]  /*03b0*/  FFMA R5, -R3, R6, 1 ;  /* 0x3f80000003057423 */ /* 0x002fe20000000106 */
[----:B0-----:R-:W-:-:S03]  /*03c0*/  ULEA UR4, UR5, UR4, 0x18 ;  /* 0x0000000405047291 */ /* 0x001fc6000f8ec0ff */
[----:B------:R-:W-:-:S06]  /*03d0*/  FFMA R5, R6, R5, R6 ;  /* 0x0000000506057223 */ /* 0x000fcc0000000006 */
[----:B------:R-:W0:Y:S02]  /*03e0*/  LDS R0, [UR4] ;  /* 0x00000004ff007984 */ /* 0x000e240008000800 */
[----:B0-----:R-:W0:Y:S01]  /*03f0*/  FCHK P0, R0, R3 ;  /* 0x0000000300007302 */ /* 0x001e220000000000 */
[----:B------:R-:W-:-:S04]  /*0400*/  FFMA R6, R0, R5, RZ ;  /* 0x0000000500067223 */ /* 0x000fc800000000ff */
[----:B------:R-:W-:-:S04]  /*0410*/  FFMA R7, -R3, R6, R0 ;  /* 0x0000000603077223 */ /* 0x000fc80000000100 */
[----:B------:R-:W-:Y:S01]  /*0420*/  FFMA R5, R5, R7, R6 ;  /* 0x0000000705057223 */ /* 0x000fe20000000006 */
[----:B0-----:R-:W-:Y:S06]  /*0430*/  @!P0 BRA `(.L_x_7) ;  /* 0x00000000000c8947 */ /* 0x001fec0003800000 */
[----:B------:R-:W-:-:S07]  /*0440*/  MOV R10, 0x460 ;  /* 0x00000460000a7802 */ /* 0x000fce0000000f00 */
[----:B------:R-:W-:Y:S05]  /*0450*/  CALL.REL.NOINC `($__internal_1_$__cuda_sm3x_div_rn_noftz_f32_slowpath) ;  /* 0x0000000400b87944 */ /* 0x000fea0003c00000 */
[----:B------:R-:W-:-:S07]  /*0460*/  IMAD.MOV.U32 R5, RZ, RZ, R0 ;  /* 0x000000ffff057224 */ /* 0x000fce00078e0000 */
.L_x_7:
[----:B------:R-:W0:Y:S01]  /*0470*/  LDC R15, c[0x0][0x384] ;  /* 0x0000e100ff0f7b82 */ /* 0x000e220000000800 */
[----:B------:R-:W-:Y:S02]  /*0480*/  HFMA2 R3, -RZ, RZ, 0, 0 ;  /* 0x00000000ff037431 */ /* 0x000fe400000001ff */
[----:B------:R-:W-:-:S05]  /*0490*/  IMAD.MOV.U32 R0, RZ, RZ, R2 ;  /* 0x000000ffff007224 */ /* 0x000fca00078e0002 */
[----:B------:R-:W1:Y:S08]  /*04a0*/  LDC.64 R12, c[0x0][0x390] ;  /* 0x0000e400ff0c7b82 */ /* 0x000e700000000a00 */
[----:B------:R-:W2:Y:S02]  /*04b0*/  LDC.64 R10, c[0x0][0x398] ;  /* 0x0000e600ff0a7b82 */ /* 0x000ea40000000a00 */
.L_x_8:
[----:B0--3--:R-:W-:-:S04]  /*04c0*/  IMAD R9, R15, UR8, R0 ;  /* 0x000000080f097c24 */ /* 0x009fc8000f8e0200 */
[----:B-1----:R-:W-:-:S06]  /*04d0*/  IMAD.WIDE R6, R9, 0x4, R12 ;  /* 0x0000000409067825 */ /* 0x002fcc00078e020c */
[----:B------:R-:W3:Y:S01]  /*04e0*/  LDG.E R6, desc[UR6][R6.64] ;  /* 0x0000000606067981 */ /* 0x000ee2000c1e1900 */
[----:B--2---:R-:W-:-:S04]  /*04f0*/  IMAD.WIDE R8, R9, 0x4, R10 ;  /* 0x0000000409087825 */ /* 0x004fc800078e020a */
[----:B------:R-:W-:-:S05]  /*0500*/  VIADD R0, R0, UR9 ;  /* 0x0000000900007c36 */ /* 0x000fca0008000000 */
[----:B------:R-:W-:Y:S01]  /*0510*/  ISETP.GE.AND P0, PT, R0, R15, PT ;  /* 0x0000000f0000720c */ /* 0x000fe20003f06270 */
[----:B---3--:R-:W-:-:S04]  /*0520*/  FADD R14, R6, -R5 ;  /* 0x80000005060e7221 */ /* 0x008fc80000000000 */
[----:B------:R-:W-:Y:S01]  /*0530*/  FFMA R3, R14, R14, R3 ;  /* 0x0000000e0e037223 */ /* 0x000fe20000000003 */
[----:B------:R3:W-:Y:S07]  /*0540*/  STG.E desc[UR6][R8.64], R14 ;  /* 0x0000000e08007986 */ /* 0x0007ee000c101906 */
[----:B------:R-:W-:Y:S05]  /*0550*/  @!P0 BRA `(.L_x_8) ;  /* 0xfffffffc00d88947 */ /* 0x000fea000383ffff */
.L_x_6:
[----:B------:R-:W-:Y:S05]  /*0560*/  BSYNC.RECONVERGENT B0 ;  /* 0x0000000000007941 */ /* 0x000fea0003800200 */
.L_x_5:
[----:B------:R-:W-:Y:S01]  /*0570*/  ISETP.NE.AND P0, PT, R2, RZ, PT ;  /* 0x000000ff0200720c */ /* 0x000fe20003f05270 */
[----:B------:R0:W-:Y:S01]  /*0580*/  STS [R4], R3 ;  /* 0x0000000304007388 */ /* 0x0001e20000000800 */
[----:B------:R-:W-:-:S11]  /*0590*/  UISETP.GE.U32.AND UP0, UPT, UR9, 0x2, UPT ;  /* 0x000000020900788c */ /* 0x000fd6000bf06070 */
[----:B------:R-:W3:Y:S01]  /*05a0*/  @!P0 S2R R5, SR_CgaCtaId ;  /* 0x0000000000058919 */ /* 0x000ee20000008800 */
[----:B------:R-:W-:-:S04]  /*05b0*/  @!P0 MOV R0, 0x400 ;  /* 0x0000040000008802 */ /* 0x000fc80000000f00 */
[----:B---3--:R-:W-:Y:S01]  /*05c0*/  @!P0 LEA R9, R5, R0, 0x18 ;  /* 0x0000000005098211 */ /* 0x008fe200078ec0ff */
[----:B------:R-:W-:Y:S06]  /*05d0*/  BAR.SYNC.DEFER_BLOCKING 0x0 ;  /* 0x0000000000007b1d */ /* 0x000fec0000010000 */
[----:B0-----:R-:W-:Y:S05]  /*05e0*/  BRA.U !UP0, `(.L_x_9) ;  /* 0x0000000108307547 */ /* 0x001fea000b800000 */
[----:B------:R-:W-:-:S07]  /*05f0*/  IMAD.U32 R0, RZ, RZ, UR9 ;  /* 0x00000009ff007e24 */ /* 0x000fce000f8e00ff */
.L_x_10:
[----:B------:R-:W-:-:S04]  /*0600*/  SHF.R.U32.HI R7, RZ, 0x1, R0 ;  /* 0x00000001ff077819 */ /* 0x000fc80000011600 */
[----:B------:R-:W-:-:S13]  /*0610*/  ISETP.GE.U32.AND P1, PT, R2, R7, PT ;  /* 0x000000070200720c */ /* 0x000fda0003f26070 */
[----:B------:R-:W-:Y:S01]  /*0620*/  @!P1 IMAD R3, R7, 0x4, R4 ;  /* 0x0000000407039824 */ /* 0x000fe200078e0204 */
[----:B------:R-:W-:Y:S05]  /*0630*/  @!P1 LDS R6, [R4] ;  /* 0x0000000004069984 */ /* 0x000fea0000000800 */
[----:B------:R-:W0:Y:S02]  /*0640*/  @!P1 LDS R3, [R3] ;  /* 0x0000000003039984 */ /* 0x000e240000000800 */
[----:B0-----:R-:W-:-:S05]  /*0650*/  @!P1 FADD R5, R3, R6 ;  /* 0x0000000603059221 */ /* 0x001fca0000000000 */
[----:B------:R0:W-:Y:S01]  /*0660*/  @!P1 STS [R4], R5 ;  /* 0x0000000504009388 */ /* 0x0001e20000000800 */
[----:B------:R-:W-:Y:S01]  /*0670*/  BAR.SYNC.DEFER_BLOCKING 0x0 ;  /* 0x0000000000007b1d */ /* 0x000fe20000010000 */
[----:B------:R-:W-:Y:S02]  /*0680*/  ISETP.GT.U32.AND P1, PT, R0, 0x3, PT ;  /* 0x000000030000780c */ /* 0x000fe40003f24070 */
[----:B------:R-:W-:-:S11]  /*0690*/  MOV R0, R7 ;  /* 0x0000000700007202 */ /* 0x000fd60000000f00 */
[----:B0-----:R-:W-:Y:S05]  /*06a0*/  @P1 BRA `(.L_x_10) ;  /* 0xfffffffc00d41947 */ /* 0x001fea000383ffff */
.L_x_9:
[----:B------:R-:W0:Y:S01]  /*06b0*/  @!P0 LDS R0, [R9+0x8] ;  /* 0x0000080009008984 */ /* 0x000e220000000800 */
[----:B------:R-:W1:Y:S02]  /*06c0*/  LDCU UR4, c[0x0][0x384] ;  /* 0x00007080ff0477ac */ /* 0x000e640008000800 */
[----:B-1----:R-:W-:Y:S01]  /*06d0*/  ISETP.GE.AND P1, PT, R2, UR4, PT ;  /* 0x0000000402007c0c */ /* 0x002fe2000bf26270 */
[----:B0-----:R0:W-:Y:S01]  /*06e0*/  @!P0 STS [R9+0x4], R0 ;  /* 0x0000040009008388 */ /* 0x0011e20000000800 */
[----:B------:R-:W-:Y:S11]  /*06f0*/  BAR.SYNC.DEFER_BLOCKING 0x0 ;  /* 0x0000000000007b1d */ /* 0x000ff60000010000 */
[----:B------:R-:W-:Y:S05]  /*0700*/  @P1 EXIT ;  /* 0x000000000000194d */ /* 0x000fea0003800000 */
[----:B------:R-:W1:Y:S01]  /*0710*/  S2UR UR5, SR_CgaCtaId ;  /* 0x00000000000579c3 */ /* 0x000e620000008800 */
[----:B------:R-:W-:-:S07]  /*0720*/  UMOV UR4, 0x400 ;  /* 0x0000040000047882 */ /* 0x000fce0000000000 */
[----:B------:R-:W2:Y:S08]  /*0730*/  LDC R11, c[0x0][0x384] ;  /* 0x0000e100ff0b7b82 */ /* 0x000eb00000000800 */
[----:B------:R-:W3:Y:S01]  /*0740*/  LDC R13, c[0x0][0x388] ;  /* 0x0000e200ff0d7b82 */ /* 0x000ee20000000800 */
[----:B-1----:R-:W-:-:S07]  /*0750*/  ULEA UR4, UR5, UR4, 0x18 ;  /* 0x0000000405047291 */ /* 0x002fce000f8ec0ff */
[----:B------:R-:W1:Y:S02]  /*0760*/  LDC.64 R6, c[0x0][0x398] ;  /* 0x0000e600ff067b82 */ /* 0x000e640000000a00 */
[----:B0-----:R-:W0:Y:S06]  /*0770*/  LDS R0, [UR4+0x4] ;  /* 0x00000404ff007984 */ /* 0x001e2c0008000800 */
[----:B------:R-:W4:Y:S01]  /*0780*/  LDC.64 R4, c[0x0][0x3a0] ;  /* 0x0000e800ff047b82 */ /* 0x000f220000000a00 */
[----:B------:R-:W0:Y:S02]  /*0790*/  LDCU UR4, c[0x0][0x384] ;  /* 0x00007080ff0477ac */ /* 0x000e240008000800 */
[----:B0-----:R-:W-:Y:S01]  /*07a0*/  VIADD R8, R0, 0xf3000000 ;  /* 0xf300000000087836 */ /* 0x001fe20000000000 */
[----:B------:R0:W0:Y:S04]  /*07b0*/  MUFU.RSQ R3, R0 ;  /* 0x0000000000037308 */ /* 0x0000280000001400 */
[----:B------:R-:W-:-:S13]  /*07c0*/  ISETP.GT.U32.AND P0, PT, R8, 0x727fffff, PT ;  /* 0x727fffff0800780c */ /* 0x000fda0003f04070 */
[----:B01234-:R-:W-:Y:S05]  /*07d0*/  @!P0 BRA `(.L_x_11) ;  /* 0x00000000000c8947 */ /* 0x01ffea0003800000 */
[----:B------:R-:W-:-:S07]  /*07e0*/  MOV R10, 0x800 ;  /* 0x00000800000a7802 */ /* 0x000fce0000000f00 */
[----:B------:R-:W-:Y:S05]  /*07f0*/  CALL.REL.NOINC `($__internal_0_$__cuda_sm20_sqrt_rn_f32_slowpath) ;  /* 0x0000000000747944 */ /* 0x000fea0003c00000 */
[----:B------:R-:W-:Y:S05]  /*0800*/  BRA `(.L_x_12) ;  /* 0x0000000000107947 */ /* 0x000fea0003800000 */
.L_x_11:
[----:B------:R-:W-:Y:S01]  /*0810*/  FMUL.FTZ R9, R0, R3 ;  /* 0x0000000300097220 */ /* 0x000fe20000410000 */
[----:B------:R-:W-:-:S03]  /*0820*/  FMUL.FTZ R3, R3, 0.5 ;  /* 0x3f00000003037820 */ /* 0x000fc60000410000 */
[----:B------:R-:W-:-:S04]  /*0830*/  FFMA R0, -R9, R9, R0 ;  /* 0x0000000909007223 */ /* 0x000fc80000000100 */
[----:B------:R-:W-:-:S07]  /*0840*/  FFMA R3, R0, R3, R9 ;  /* 0x0000000300037223 */ /* 0x000fce0000000009 */
.L_x_12:
[----:B0-----:R-:W-:-:S04]  /*0850*/  IMAD R9, R11, UR8, R2 ;  /* 0x000000080b097c24 */ /* 0x001fc8000f8e0202 */
[----:B------:R-:W-:-:S05]  /*0860*/  IMAD.WIDE R8, R9, 0x4, R6 ;  /* 0x0000000409087825 */ /* 0x000fca00078e0206 */
[----:B------:R-:W2:Y:S01]  /*0870*/  LDG.E R0, desc[UR6][R8.64] ;  /* 0x0000000608007981 */ /* 0x000ea2000c1e1900 */
[----:B------:R-:W0:Y:S01]  /*0880*/  MUFU.RCP R10, R3 ;  /* 0x00000003000a7308 */ /* 0x000e220000001000 */
[----:B------:R-:W-:Y:S01]  /*0890*/  BSSY.RECONVERGENT B0, `(.L_x_13) ;  /* 0x000000b000007945 */ /* 0x000fe20003800200 */
[----:B0-----:R-:W-:-:S04]  /*08a0*/  FFMA R15, -R3, R10, 1 ;  /* 0x3f800000030f7423 */ /* 0x001fc8000000010a */
[----:B------:R-:W-:Y:S02]  /*08b0*/  FFMA R15, R10, R15, R10 ;  /* 0x0000000f0a0f7223 */ /* 0x000fe4000000000a */
[----:B--2---:R-:W0:Y:S02]  /*08c0*/  FCHK P0, R0, R3 ;  /* 0x0000000300007302 */ /* 0x004e240000000000 */
[----:B------:R-:W-:-:S04]  /*08d0*/  FFMA R10, R0, R15, RZ ;  /* 0x0000000f000a7223 */ /* 0x000fc800000000ff */
[----:B------:R-:W-:-:S04]  /*08e0*/  FFMA R12, -R3, R10, R0 ;  /* 0x0000000a030c7223 */ /* 0x000fc80000000100 */
[----:B------:R-:W-:Y:S01]  /*08f0*/  FFMA R17, R15, R12, R10 ;  /* 0x0000000c0f117223 */ /* 0x000fe2000000000a */
[----:B0-----:R-:W-:Y:S06]  /*0900*/  @!P0 BRA `(.L_x_14) ;  /* 0x00000000000c8947 */ /* 0x001fec0003800000 */
[----:B------:R-:W-:-:S07]  /*0910*/  MOV R10, 0x930 ;  /* 0x00000930000a7802 */ /* 0x000fce0000000f00 */
[----:B------:R-:W-:Y:S05]  /*0920*/  CALL.REL.NOINC `($__internal_1_$__cuda_sm3x_div_rn_noftz_f32_slowpath) ;  /* 0x0000000000847944 */ /* 0x000fea0003c00000 */
[----:B------:R-:W-:-:S07]  /*0930*/  IMAD.MOV.U32 R17, RZ, RZ, R0 ;  /* 0x000000ffff117224 */ /* 0x000fce00078e0000 */
.L_x_14:
[----:B------:R-:W-:Y:S05]  /*0940*/  BSYNC.RECONVERGENT B0 ;  /* 0x0000000000007941 */ /* 0x000fea0003800200 */
.L_x_13:
[C---:B------:R-:W-:Y:S01]  /*0950*/  IMAD R15, R2.reuse, R13, UR8 ;  /* 0x00000008020f7e24 */ /* 0x040fe2000f8e020d */
[----:B------:R0:W-:Y:S01]  /*0960*/  STG.E desc[UR6][R8.64], R17 ;  /* 0x0000001108007986 */ /* 0x0001e2000c101906 */
[----:B------:R-:W-:Y:S02]  /*0970*/  VIADD R2, R2, UR9 ;  /* 0x0000000902027c36 */ /* 0x000fe40008000000 */
[----:B------:R-:W-:-:S03]  /*0980*/  IMAD.WIDE R14, R15, 0x4, R4 ;  /* 0x000000040f0e7825 */ /* 0x000fc600078e0204 */
[----:B------:R-:W-:Y:S02]  /*0990*/  ISETP.GE.AND P0, PT, R2, UR4, PT ;  /* 0x0000000402007c0c */ /* 0x000fe4000bf06270 */
[----:B------:R0:W-:Y:S11]  /*09a0*/  STG.E desc[UR6][R14.64], R17 ;  /* 0x000000110e007986 */ /* 0x0001f6000c101906 */
[----:B------:R-:W-:Y:S05]  /*09b0*/  @!P0 BRA `(.L_x_12) ;  /* 0xfffffffc00a48947 */ /* 0x000fea000383ffff */
[----:B------:R-:W-:Y:S05]  /*09c0*/  EXIT ;  /* 0x000000000000794d */ /* 0x000fea0003800000 */
        .weak           $__internal_0_$__cuda_sm20_sqrt_rn_f32_slowpath
        .type           $__internal_0_$__cuda_sm20_sqrt_rn_f32_slowpath,@function
        .size           $__internal_0_$__cuda_sm20_sqrt_rn_f32_slowpath,($__internal_1_$__cuda_sm3x_div_rn_noftz_f32_slowpath - $__internal_0_$__cuda_sm20_sqrt_rn_f32_slowpath)
$__internal_0_$__cuda_sm20_sqrt_rn_f32_slowpath:
[----:B------:R-:W-:-:S13]  /*09d0*/  LOP3.LUT P0, RZ, R0, 0x7fffffff, RZ, 0xc0, !PT ;  /* 0x7fffffff00ff7812 */ /* 0x000fda000780c0ff */
[----:B------:R-:W-:Y:S01]  /*09e0*/  @!P0 MOV R3, R0 ;  /* 0x0000000000038202 */ /* 0x000fe20000000f00 */
[----:B------:R-:W-:Y:S06]  /*09f0*/  @!P0 BRA `(.L_x_15) ;  /* 0x0000000000448947 */ /* 0x000fec0003800000 */
[----:B------:R-:W-:-:S13]  /*0a00*/  FSETP.GEU.FTZ.AND P0, PT, R0, RZ, PT ;  /* 0x000000ff0000720b */ /* 0x000fda0003f1e000 */
[----:B------:R-:W-:Y:S01]  /*0a10*/  @!P0 IMAD.MOV.U32 R3, RZ, RZ, 0x7fffffff ;  /* 0x7fffffffff038424 */ /* 0x000fe200078e00ff */
[----:B------:R-:W-:Y:S06]  /*0a20*/  @!P0 BRA `(.L_x_15) ;  /* 0x0000000000388947 */ /* 0x000fec0003800000 */
[----:B------:R-:W-:-:S13]  /*0a30*/  FSETP.GTU.FTZ.AND P0, PT, |R0|, +INF , PT ;  /* 0x7f8000000000780b */ /* 0x000fda0003f1c200 */
[----:B------:R-:W-:Y:S01]  /*0a40*/  @P0 FADD.FTZ R3, R0, 1 ;  /* 0x3f80000000030421 */ /* 0x000fe20000010000 */
[----:B------:R-:W-:Y:S06]  /*0a50*/  @P0 BRA `(.L_x_15) ;  /* 0x00000000002c0947 */ /* 0x000fec0003800000 */
[----:B------:R-:W-:-:S13]  /*0a60*/  FSETP.NEU.FTZ.AND P0, PT, |R0|, +INF , PT ;  /* 0x7f8000000000780b */ /* 0x000fda0003f1d200 */
[----:B------:R-:W-:Y:S01]  /*0a70*/  @!P0 IMAD.MOV.U32 R3, RZ, RZ, R0 ;  /* 0x000000ffff038224 */ /* 0x000fe200078e0000 */
[----:B------:R-:W-:Y:S06]  /*0a80*/  @!P0 BRA `(.L_x_15) ;  /* 0x0000000000208947 */ /* 0x000fec0003800000 */
[----:B------:R-:W-:-:S04]  /*0a90*/  FFMA R0, R0, 1.84467440737095516160e+19, RZ ;  /* 0x5f80000000007823 */ /* 0x000fc800000000ff */
[----:B------:R-:W0:Y:S02]  /*0aa0*/  MUFU.RSQ R3, R0 ;  /* 0x0000000000037308 */ /* 0x000e240000001400 */
[----:B0-----:R-:W-:Y:S01]  /*0ab0*/  FMUL.FTZ R9, R0, R3 ;  /* 0x0000000300097220 */ /* 0x001fe20000410000 */
[----:B------:R-:W-:-:S03]  /*0ac0*/  FMUL.FTZ R3, R3, 0.5 ;  /* 0x3f00000003037820 */ /* 0x000fc60000410000 */
[----:B------:R-:W-:-:S04]  /*0ad0*/  FADD.FTZ R8, -R9, -RZ ;  /* 0x800000ff09087221 */ /* 0x000fc80000010100 */
[----:B------:R-:W-:-:S04]  /*0ae0*/  FFMA R8, R9, R8, R0 ;  /* 0x0000000809087223 */ /* 0x000fc80000000000 */
[----:B------:R-:W-:-:S04]  /*0af0*/  FFMA R3, R8, R3, R9 ;  /* 0x0000000308037223 */ /* 0x000fc80000000009 */
[----:B------:R-:W-:-:S07]  /*0b00*/  FMUL.FTZ R3, R3, 2.3283064365386962891e-10 ;  /* 0x2f80000003037820 */ /* 0x000fce0000410000 */
.L_x_15:
[----:B------:R-:W-:Y:S02]  /*0b10*/  HFMA2 R9, -RZ, RZ, 0, 0 ;  /* 0x00000000ff097431 */ /* 0x000fe400000001ff */
[----:B------:R-:W-:-:S04]  /*0b20*/  IMAD.MOV.U32 R8, RZ, RZ, R10 ;  /* 0x000000ffff087224 */ /* 0x000fc800078e000a */
[----:B------:R-:W-:Y:S05]  /*0b30*/  RET.REL.NODEC R8 `(_Z10preprocessiiiPKfPfS1_) ;  /* 0xfffffff408307950 */ /* 0x000fea0003c3ffff */
        .weak           $__internal_1_$__cuda_sm3x_div_rn_noftz_f32_slowpath
        .type           $__internal_1_$__cuda_sm3x_div_rn_noftz_f32_slowpath,@function
        .size           $__internal_1_$__cuda_sm3x_div_rn_noftz_f32_slowpath,(.L_x_46 - $__internal_1_$__cuda_sm3x_div_rn_noftz_f32_slowpath)
$__internal_1_$__cuda_sm3x_div_rn_noftz_f32_slowpath:
[--C-:B------:R-:W-:Y:S01]  /*0b40*/  SHF.R.U32.HI R12, RZ, 0x17, R3.reuse ;  /* 0x00000017ff0c7819 */ /* 0x100fe20000011603 */
[----:B------:R-:W-:Y:S01]  /*0b50*/  BSSY.RECONVERGENT B1, `(.L_x_16) ;  /* 0x0000063000017945 */ /* 0x000fe20003800200 */
[----:B------:R-:W-:Y:S01]  /*0b60*/  SHF.R.U32.HI R14, RZ, 0x17, R0 ;  /* 0x00000017ff0e7819 */ /* 0x000fe20000011600 */
[----:B------:R-:W-:Y:S01]  /*0b70*/  IMAD.MOV.U32 R15, RZ, RZ, R3 ;  /* 0x000000ffff0f7224 */ /* 0x000fe200078e0003 */
[----:B------:R-:W-:Y:S02]  /*0b80*/  LOP3.LUT R12, R12, 0xff, RZ, 0xc0, !PT ;  /* 0x000000ff0c0c7812 */ /* 0x000fe400078ec0ff */
[----:B------:R-:W-:-:S03]  /*0b90*/  LOP3.LUT R17, R14, 0xff, RZ, 0xc0, !PT ;  /* 0x000000ff0e117812 */ /* 0x000fc600078ec0ff */
[----:B------:R-:W-:Y:S02]  /*0ba0*/  VIADD R18, R12, 0xffffffff ;  /* 0xffffffff0c127836 */ /* 0x000fe40000000000 */
[----:B------:R-:W-:-:S03]  /*0bb0*/  VIADD R16, R17, 0xffffffff ;  /* 0xffffffff11107836 */ /* 0x000fc60000000000 */
[----:B------:R-:W-:-:S04]  /*0bc0*/  ISETP.GT.U32.AND P0, PT, R18, 0xfd, PT ;  /* 0x000000fd1200780c */ /* 0x000fc80003f04070 */
[----:B------:R-:W-:-:S13]  /*0bd0*/  ISETP.GT.U32.OR P0, PT, R16, 0xfd, P0 ;  /* 0x000000fd1000780c */ /* 0x000fda0000704470 */
[----:B------:R-:W-:Y:S01]  /*0be0*/  @!P0 MOV R14, RZ ;  /* 0x000000ff000e8202 */ /* 0x000fe20000000f00 */
[----:B------:R-:W-:Y:S06]  /*0bf0*/  @!P0 BRA `(.L_x_17) ;  /* 0x00000000005c8947 */ /* 0x000fec0003800000 */
[----:B------:R-:W-:Y:S02]  /*0c00*/  FSETP.GTU.FTZ.AND P0, PT, |R0|, +INF , PT ;  /* 0x7f8000000000780b */ /* 0x000fe40003f1c200 */
[----:B------:R-:W-:-:S04]  /*0c10*/  FSETP.GTU.FTZ.AND P1, PT, |R3|, +INF , PT ;  /* 0x7f8000000300780b */ /* 0x000fc80003f3c200 */
[----:B------:R-:W-:-:S13]  /*0c20*/  PLOP3.LUT P0, PT, P0, P1, PT, 0xf8, 0x8f ;  /* 0x00000000008f781c */ /* 0x000fda0000703f70 */
[----:B------:R-:W-:Y:S05]  /*0c30*/  @P0 BRA `(.L_x_18) ;  /* 0x00000004004c0947 */ /* 0x000fea0003800000 */
[----:B------:R-:W-:-:S13]  /*0c40*/  LOP3.LUT P0, RZ, R15, 0x7fffffff, R0, 0xc8, !PT ;  /* 0x7fffffff0fff7812 */ /* 0x000fda000780c800 */
[----:B------:R-:W-:Y:S05]  /*0c50*/  @!P0 BRA `(.L_x_19) ;  /* 0x00000004003c8947 */ /* 0x000fea0003800000 */
[C---:B------:R-:W-:Y:S02]  /*0c60*/  FSETP.NEU.FTZ.AND P2, PT, |R0|.reuse, +INF , PT ;  /* 0x7f8000000000780b */ /* 0x040fe40003f5d200 */
[----:B------:R-:W-:Y:S02]  /*0c70*/  FSETP.NEU.FTZ.AND P1, PT, |R3|, +INF , PT ;  /* 0x7f8000000300780b */ /* 0x000fe40003f3d200 */
[----:B------:R-:W-:-:S11]  /*0c80*/  FSETP.NEU.FTZ.AND P0, PT, |R0|, +INF , PT ;  /* 0x7f8000000000780b */ /* 0x000fd60003f1d200 */
[----:B------:R-:W-:Y:S05]  /*0c90*/  @!P1 BRA !P2, `(.L_x_19) ;  /* 0x00000004002c9947 */ /* 0x000fea0005000000 */
[----:B------:R-:W-:-:S04]  /*0ca0*/  LOP3.LUT P2, RZ, R0, 0x7fffffff, RZ, 0xc0, !PT ;  /* 0x7fffffff00ff7812 */ /* 0x000fc8000784c0ff */
[----:B------:R-:W-:-:S13]  /*0cb0*/  PLOP3.LUT P1, PT, P1, P2, PT, 0x2f, 0xf2 ;  /* 0x0000000000f2781c */ /* 0x000fda0000f24577 */
[----:B------:R-:W-:Y:S05]  /*0cc0*/  @P1 BRA `(.L_x_20) ;  /* 0x0000000400181947 */ /* 0x000fea0003800000 */
[----:B------:R-:W-:-:S04]  /*0cd0*/  LOP3.LUT P1, RZ, R15, 0x7fffffff, RZ, 0xc0, !PT ;  /* 0x7fffffff0fff7812 */ /* 0x000fc8000782c0ff */
[----:B------:R-:W-:-:S13]  /*0ce0*/  PLOP3.LUT P0, PT, P0, P1, PT, 0x2f, 0xf2 ;  /* 0x0000000000f2781c */ /* 0x000fda0000702577 */
[----:B------:R-:W-:Y:S05]  /*0cf0*/  @P0 BRA `(.L_x_21) ;  /* 0x0000000400000947 */ /* 0x000fea0003800000 */
[----:B------:R-:W-:Y:S02]  /*0d00*/  ISETP.GE.AND P0, PT, R16, RZ, PT ;  /* 0x000000ff1000720c */ /* 0x000fe40003f06270 */
[----:B------:R-:W-:-:S11]  /*0d10*/  ISETP.GE.AND P1, PT, R18, RZ, PT ;  /* 0x000000ff1200720c */ /* 0x000fd60003f26270 */
[----:B------:R-:W-:Y:S02]  /*0d20*/  @P0 IMAD.MOV.U32 R14, RZ, RZ, RZ ;  /* 0x000000ffff0e0224 */ /* 0x000fe400078e00ff */
[----:B------:R-:W-:Y:S01]  /*0d30*/  @!P0 FFMA R0, R0, 1.84467440737095516160e+19, RZ ;  /* 0x5f80000000008823 */ /* 0x000fe200000000ff */
[----:B------:R-:W-:Y:S02]  /*0d40*/  @!P0 IMAD.MOV.U32 R14, RZ, RZ, -0x40 ;  /* 0xffffffc0ff0e8424 */ /* 0x000fe400078e00ff */
[----:B------:R-:W-:Y:S02]  /*0d50*/  @!P1 FFMA R15, R3, 1.84467440737095516160e+19, RZ ;  /* 0x5f800000030f9823 */ /* 0x000fe400000000ff */
[----:B------:R-:W-:-:S07]  /*0d60*/  @!P1 VIADD R14, R14, 0x40 ;  /* 0x000000400e0e9836 */ /* 0x000fce0000000000 */
.L_x_17:
[----:B------:R-:W-:Y:S01]  /*0d70*/  LEA R16, R12, 0xc0800000, 0x17 ;  /* 0xc08000000c107811 */ /* 0x000fe200078eb8ff */
[----:B------:R-:W-:Y:S01]  /*0d80*/  VIADD R17, R17, 0xffffff81 ;  /* 0xffffff8111117836 */ /* 0x000fe20000000000 */
[----:B------:R-:W-:Y:S02]  /*0d90*/  BSSY.RECONVERGENT B2, `(.L_x_22) ;  /* 0x0000035000027945 */ /* 0x000fe40003800200 */
[----:B------:R-:W-:Y:S01]  /*0da0*/  IADD3 R18, PT, PT, -R16, R15, RZ ;  /* 0x0000000f10127210 */ /* 0x000fe20007ffe1ff */
[C---:B------:R-:W-:Y:S01]  /*0db0*/  IMAD R0, R17.reuse, -0x800000, R0 ;  /* 0xff80000011007824 */ /* 0x040fe200078e0200 */
[----:B------:R-:W-:Y:S02]  /*0dc0*/  IADD3 R17, PT, PT, R17, 0x7f, -R12 ;  /* 0x0000007f11117810 */ /* 0x000fe40007ffe80c */
[----:B------:R-:W0:Y:S01]  /*0dd0*/  MUFU.RCP R15, R18 ;  /* 0x00000012000f7308 */ /* 0x000e220000001000 */
[----:B------:R-:W-:Y:S02]  /*0de0*/  FADD.FTZ R19, -R18, -RZ ;  /* 0x800000ff12137221 */ /* 0x000fe40000010100 */
[----:B------:R-:W-:-:S02]  /*0df0*/  IMAD.IADD R17, R17, 0x1, R14 ;  /* 0x0000000111117824 */ /* 0x000fc400078e020e */
[----:B0-----:R-:W-:-:S04]  /*0e00*/  FFMA R16, R15, R19, 1 ;  /* 0x3f8000000f107423 */ /* 0x001fc80000000013 */
[----:B------:R-:W-:-:S04]  /*0e10*/  FFMA R15, R15, R16, R15 ;  /* 0x000000100f0f7223 */ /* 0x000fc8000000000f */
[----:B------:R-:W-:-:S04]  /*0e20*/  FFMA R16, R0, R15, RZ ;  /* 0x0000000f00107223 */ /* 0x000fc800000000ff */
[----:B------:R-:W-:-:S04]  /*0e30*/  FFMA R20, R19, R16, R0 ;  /* 0x0000001013147223 */ /* 0x000fc80000000000 */
[----:B------:R-:W-:-:S04]  /*0e40*/  FFMA R16, R15, R20, R16 ;  /* 0x000000140f107223 */ /* 0x000fc80000000010 */
[----:B------:R-:W-:-:S04]  /*0e50*/  FFMA R19, R19, R16, R0 ;  /* 0x0000001013137223 */ /* 0x000fc80000000000 */
[----:B------:R-:W-:-:S05]  /*0e60*/  FFMA R0, R15, R19, R16 ;  /* 0x000000130f007223 */ /* 0x000fca0000000010 */
[----:B------:R-:W-:-:S04]  /*0e70*/  SHF.R.U32.HI R12, RZ, 0x17, R0 ;  /* 0x00000017ff0c7819 */ /* 0x000fc80000011600 */
[----:B------:R-:W-:-:S05]  /*0e80*/  LOP3.LUT R12, R12, 0xff, RZ, 0xc0, !PT ;  /* 0x000000ff0c0c7812 */ /* 0x000fca00078ec0ff */
[----:B------:R-:W-:-:S05]  /*0e90*/  IMAD.IADD R18, R12, 0x1, R17 ;  /* 0x000000010c127824 */ /* 0x000fca00078e0211 */
[----:B------:R-:W-:-:S04]  /*0ea0*/  IADD3 R12, PT, PT, R18, -0x1, RZ ;  /* 0xffffffff120c7810 */ /* 0x000fc80007ffe0ff */
[----:B------:R-:W-:-:S13]  /*0eb0*/  ISETP.GE.U32.AND P0, PT, R12, 0xfe, PT ;  /* 0x000000fe0c00780c */ /* 0x000fda0003f06070 */
[----:B------:R-:W-:Y:S05]  /*0ec0*/  @!P0 BRA `(.L_x_23) ;  /* 0x0000000000808947 */ /* 0x000fea0003800000 */
[----:B------:R-:W-:-:S13]  /*0ed0*/  ISETP.GT.AND P0, PT, R18, 0xfe, PT ;  /* 0x000000fe1200780c */ /* 0x000fda0003f04270 */
[----:B------:R-:W-:Y:S05]  /*0ee0*/  @P0 BRA `(.L_x_24) ;  /* 0x00000000006c0947 */ /* 0x000fea0003800000 */
[----:B------:R-:W-:-:S13]  /*0ef0*/  ISETP.GE.AND P0, PT, R18, 0x1, PT ;  /* 0x000000011200780c */ /* 0x000fda0003f06270 */
[----:B------:R-:W-:Y:S05]  /*0f00*/  @P0 BRA `(.L_x_25) ;  /* 0x0000000000740947 */ /* 0x000fea0003800000 */
[----:B------:R-:W-:Y:S02]  /*0f10*/  ISETP.GE.AND P0, PT, R18, -0x18, PT ;  /* 0xffffffe81200780c */ /* 0x000fe40003f06270 */
[----:B------:R-:W-:-:S11]  /*0f20*/  LOP3.LUT R0, R0, 0x80000000, RZ, 0xc0, !PT ;  /* 0x8000000000007812 */ /* 0x000fd600078ec0ff */
[----:B------:R-:W-:Y:S05]  /*0f30*/  @!P0 BRA `(.L_x_25) ;  /* 0x0000000000688947 */ /* 0x000fea0003800000 */
[CCC-:B------:R-:W-:Y:S01]  /*0f40*/  FFMA.RZ R12, R15.reuse, R19.reuse, R16.reuse ;  /* 0x000000130f0c7223 */ /* 0x1c0fe2000000c010 */
[C---:B------:R-:W-:Y:S01]  /*0f50*/  VIADD R17, R18.reuse, 0x20 ;  /* 0x0000002012117836 */ /* 0x040fe20000000000 */
[C---:B------:R-:W-:Y:S02]  /*0f60*/  ISETP.NE.AND P2, PT, R18.reuse, RZ, PT ;  /* 0x000000ff1200720c */ /* 0x040fe40003f45270 */
[----:B------:R-:W-:Y:S02]  /*0f70*/  ISETP.NE.AND P1, PT, R18, RZ, PT ;  /* 0x000000ff1200720c */ /* 0x000fe40003f25270 */
[----:B------:R-:W-:Y:S01]  /*0f80*/  LOP3.LUT R14, R12, 0x7fffff, RZ, 0xc0, !PT ;  /* 0x007fffff0c0e7812 */ /* 0x000fe200078ec0ff */
[CCC-:B------:R-:W-:Y:S01]  /*0f90*/  FFMA.RP R12, R15.reuse, R19.reuse, R16.reuse ;  /* 0x000000130f0c7223 */ /* 0x1c0fe20000008010 */
[----:B------:R-:W-:Y:S01]  /*0fa0*/  FFMA.RM R15, R15, R19, R16 ;  /* 0x000000130f0f7223 */ /* 0x000fe20000004010 */
[----:B------:R-:W-:Y:S01]  /*0fb0*/  IMAD.MOV R16, RZ, RZ, -R18 ;  /* 0x000000ffff107224 */ /* 0x000fe200078e0a12 */
[----:B------:R-:W-:-:S03]  /*0fc0*/  LOP3.LUT R14, R14, 0x800000, RZ, 0xfc, !PT ;  /* 0x008000000e0e7812 */ /* 0x000fc600078efcff */
[----:B------:R-:W-:Y:S02]  /*0fd0*/  FSETP.NEU.FTZ.AND P0, PT, R12, R15, PT ;  /* 0x0000000f0c00720b */ /* 0x000fe40003f1d000 */
[----:B------:R-:W-:Y:S02]  /*0fe0*/  SHF.L.U32 R17, R14, R17, RZ ;  /* 0x000000110e117219 */ /* 0x000fe400000006ff */
[----:B------:R-:W-:Y:S02]  /*0ff0*/  SEL R15, R16, RZ, P2 ;  /* 0x000000ff100f7207 */ /* 0x000fe40001000000 */
[----:B------:R-:W-:Y:S02]  /*1000*/  ISETP.NE.AND P1, PT, R17, RZ, P1 ;  /* 0x000000ff1100720c */ /* 0x000fe40000f25270 */
[----:B------:R-:W-:Y:S02]  /*1010*/  SHF.R.U32.HI R15, RZ, R15, R14 ;  /* 0x0000000fff0f7219 */ /* 0x000fe4000001160e */
[----:B------:R-:W-:-:S02]  /*1020*/  PLOP3.LUT P0, PT, P0, P1, PT, 0xf8, 0x8f ;  /* 0x00000000008f781c */ /* 0x000fc40000703f70 */
[----:B------:R-:W-:Y:S02]  /*1030*/  SHF.R.U32.HI R17, RZ, 0x1, R15 ;  /* 0x00000001ff117819 */ /* 0x000fe4000001160f */
[----:B------:R-:W-:-:S04]  /*1040*/  SEL R12, RZ, 0x1, !P0 ;  /* 0x00000001ff0c7807 */ /* 0x000fc80004000000 */
[----:B------:R-:W-:-:S04]  /*1050*/  LOP3.LUT R12, R12, 0x1, R17, 0xf8, !PT ;  /* 0x000000010c0c7812 */ /* 0x000fc800078ef811 */
[----:B------:R-:W-:-:S05]  /*1060*/  LOP3.LUT R12, R12, R15, RZ, 0xc0, !PT ;  /* 0x0000000f0c0c7212 */ /* 0x000fca00078ec0ff */
[----:B------:R-:W-:-:S05]  /*1070*/  IMAD.IADD R17, R17, 0x1, R12 ;  /* 0x0000000111117824 */ /* 0x000fca00078e020c */
[----:B------:R-:W-:Y:S01]  /*1080*/  LOP3.LUT R0, R17, R0, RZ, 0xfc, !PT ;  /* 0x0000000011007212 */ /* 0x000fe200078efcff */
[----:B------:R-:W-:Y:S06]  /*1090*/  BRA `(.L_x_25) ;  /* 0x0000000000107947 */ /* 0x000fec0003800000 */
.L_x_24:
[----:B------:R-:W-:-:S04]  /*10a0*/  LOP3.LUT R0, R0, 0x80000000, RZ, 0xc0, !PT ;  /* 0x8000000000007812 */ /* 0x000fc800078ec0ff */
[----:B------:R-:W-:Y:S01]  /*10b0*/  LOP3.LUT R0, R0, 0x7f800000, RZ, 0xfc, !PT ;  /* 0x7f80000000007812 */ /* 0x000fe200078efcff */
[----:B------:R-:W-:Y:S06]  /*10c0*/  BRA `(.L_x_25) ;  /* 0x0000000000047947 */ /* 0x000fec0003800000 */
.L_x_23:
[----:B------:R-:W-:-:S07]  /*10d0*/  LEA R0, R17, R0, 0x17 ;  /* 0x0000000011007211 */ /* 0x000fce00078eb8ff */
.L_x_25:
[----:B------:R-:W-:Y:S05]  /*10e0*/  BSYNC.RECONVERGENT B2 ;  /* 0x0000000000027941 */ /* 0x000fea0003800200 */
.L_x_22:
[----:B------:R-:W-:Y:S05]  /*10f0*/  BRA `(.L_x_26) ;  /* 0x0000000000207947 */ /* 0x000fea0003800000 */
.L_x_21:
[----:B------:R-:W-:-:S04]  /*1100*/  LOP3.LUT R0, R15, 0x80000000, R0, 0x48, !PT ;  /* 0x800000000f007812 */ /* 0x000fc800078e4800 */
[----:B------:R-:W-:Y:S01]  /*1110*/  LOP3.LUT R0, R0, 0x7f800000, RZ, 0xfc, !PT ;  /* 0x7f80000000007812 */ /* 0x000fe200078efcff */
[----:B------:R-:W-:Y:S06]  /*1120*/  BRA `(.L_x_26) ;  /* 0x0000000000147947 */ /* 0x000fec0003800000 */
.L_x_20:
[----:B------:R-:W-:Y:S01]  /*1130*/  LOP3.LUT R0, R15, 0x80000000, R0, 0x48, !PT ;  /* 0x800000000f007812 */ /* 0x000fe200078e4800 */
[----:B------:R-:W-:Y:S06]  /*1140*/  BRA `(.L_x_26) ;  /* 0x00000000000c7947 */ /* 0x000fec0003800000 */
.L_x_19:
[----:B------:R-:W0:Y:S01]  /*1150*/  MUFU.RSQ R0, -QNAN ;  /* 0xffc0000000007908 */ /* 0x000e220000001400 */
[----:B------:R-:W-:Y:S05]  /*1160*/  BRA `(.L_x_26) ;  /* 0x0000000000047947 */ /* 0x000fea0003800000 */
.L_x_18:
[----:B------:R-:W-:-:S07]  /*1170*/  FADD.FTZ R0, R0, R3 ;  /* 0x0000000300007221 */ /* 0x000fce0000010000 */
.L_x_26:
[----:B------:R-:W-:Y:S05]  /*1180*/  BSYNC.RECONVERGENT B1 ;  /* 0x0000000000017941 */ /* 0x000fea0003800200 */
.L_x_16:
[----:B------:R-:W-:Y:S02]  /*1190*/  IMAD.MOV.U32 R14, RZ, RZ, R10 ;  /* 0x000000ffff0e7224 */ /* 0x000fe400078e000a */
[----:B------:R-:W-:-:S04]  /*11a0*/  IMAD.MOV.U32 R15, RZ, RZ, 0x0 ;  /* 0x00000000ff0f7424 */ /* 0x000fc800078e00ff */
[----:B0-----:R-:W-:Y:S05]  /*11b0*/  RET.REL.NODEC R14 `(_Z10preprocessiiiPKfPfS1_) ;  /* 0xffffffec0e907950 */ /* 0x001fea0003c3ffff */
.L_x_27:
[----:B------:R-:W-:-:S00]  /*11c0*/  BRA `(.L_x_27) ;  /* 0xfffffffc00fc7947 */ /* 0x000fc0000383ffff */
[----:B------:R-:W-:-:S00]  /*11d0*/  NOP ;  /* 0x0000000000007918 */ /* 0x000fc00000000000 */
        /* <DEDUP_REMOVED lines=10> */
.L_x_46:


//--------------------- .text._Z8mykerneliiiPKfPf --------------------------
	.section	.text._Z8mykerneliiiPKfPf,"ax",@progbits
	.align	128
        .global         _Z8mykerneliiiPKfPf
        .type           _Z8mykerneliiiPKfPf,@function
        .size           _Z8mykerneliiiPKfPf,(.L_x_48 - _Z8mykerneliiiPKfPf)
        .other          _Z8mykerneliiiPKfPf,@"STO_CUDA_ENTRY STV_DEFAULT"
_Z8mykerneliiiPKfPf:
.text._Z8mykerneliiiPKfPf:
[----:B------:R-:W-:Y:S01]  /*0000*/  LDC R1, c[0x0][0x37c] ;  /* 0x0000df00ff017b82 */ /* 0x000fe20000000800 */
[----:B------:R-:W0:Y:S07]  /*0010*/  S2R R15, SR_CTAID.X ;  /* 0x00000000000f7919 */ /* 0x000e2e0000002500 */
[----:B------:R-:W1:Y:S01]  /*0020*/  LDC R16, c[0x0][0x384] ;  /* 0x0000e100ff107b82 */ /* 0x000e620000000800 */
[----:B------:R-:W2:Y:S01]  /*0030*/  S2R R17, SR_CTAID.Y ;  /* 0x0000000000117919 */ /* 0x000ea20000002600 */
[----:B------:R-:W3:Y:S01]  /*0040*/  S2R R58, SR_TID.Y ;  /* 0x00000000003a7919 */ /* 0x000ee20000002200 */
[----:B------:R-:W4:Y:S01]  /*0050*/  S2R R5, SR_TID.X ;  /* 0x0000000000057919 */ /* 0x000f220000002100 */
[----:B0-----:R-:W-:-:S02]  /*0060*/  IMAD.SHL.U32 R0, R15, 0x40, RZ ;  /* 0x000000400f007824 */ /* 0x001fc400078e00ff */
[----:B--2---:R-:W-:-:S04]  /*0070*/  IMAD.SHL.U32 R3, R17, 0x40, RZ ;  /* 0x0000004011037824 */ /* 0x004fc800078e00ff */
[----:B---3--:R-:W-:Y:S01]  /*0080*/  IMAD.IADD R58, R3, 0x1, R58 ;  /* 0x00000001033a7824 */ /* 0x008fe200078e023a */
[----:B----4-:R-:W-:-:S04]  /*0090*/  IADD3 R56, PT, PT, R0, R5, RZ ;  /* 0x0000000500387210 */ /* 0x010fc80007ffe0ff */
[----:B------:R-:W-:-:S04]  /*00a0*/  VIMNMX R5, PT, PT, R56, R58, !PT ;  /* 0x0000003a38057248 */ /* 0x000fc80007fe0100 */
[----:B-1----:R-:W-:-:S04]  /*00b0*/  ISETP.GE.AND P0, PT, R5, R16, PT ;  /* 0x000000100500720c */ /* 0x002fc80003f06270 */
[----:B------:R-:W-:-:S13]  /*00c0*/  ISETP.GT.OR P0, PT, R3, R0, P0 ;  /* 0x000000000300720c */ /* 0x000fda0000704670 */
[----:B------:R-:W-:Y:S05]  /*00d0*/  @P0 EXIT ;  /* 0x000000000000094d */ /* 0x000fea0003800000 */
[----:B------:R-:W0:Y:S01]  /*00e0*/  S2R R2, SR_TID.Y ;  /* 0x0000000000027919 */ /* 0x000e220000002200 */
[----:B------:R-:W1:Y:S01]  /*00f0*/  LDCU UR4, c[0x0][0x388] ;  /* 0x00007100ff0477ac */ /* 0x000e620008000800 */
[----:B------:R-:W-:Y:S02]  /*0100*/  HFMA2 R67, -RZ, RZ, 0, 0 ;  /* 0x00000000ff437431 */ /* 0x000fe400000001ff */
[----:B------:R-:W-:Y:S01]  /*0110*/  IMAD.MOV.U32 R14, RZ, RZ, RZ ;  /* 0x000000ffff0e7224 */ /* 0x000fe200078e00ff */
[----:B------:R-:W2:Y:S01]  /*0120*/  S2R R0, SR_TID.X ;  /* 0x0000000000007919 */ /* 0x000ea20000002100 */
[----:B------:R-:W-:Y:S01]  /*0130*/  HFMA2 R81, -RZ, RZ, 0, 0 ;  /* 0x00000000ff517431 */ /* 0x000fe200000001ff */
[----:B------:R-:W-:Y:S01]  /*0140*/  CS2R R12, SRZ ;  /* 0x00000000000c7805 */ /* 0x000fe2000001ff00 */
[----:B------:R-:W-:Y:S01]  /*0150*/  HFMA2 R73, -RZ, RZ, 0, 0 ;  /* 0x00000000ff497431 */ /* 0x000fe200000001ff */
[----:B------:R-:W-:Y:S01]  /*0160*/  CS2R R10, SRZ ;  /* 0x00000000000a7805 */ /* 0x000fe2000001ff00 */
[----:B------:R-:W-:Y:S01]  /*0170*/  HFMA2 R87, -RZ, RZ, 0, 0 ;  /* 0x00000000ff577431 */ /* 0x000fe200000001ff */
[----:B------:R-:W-:Y:S01]  /*0180*/  CS2R R8, SRZ ;  /* 0x0000000000087805 */ /* 0x000fe2000001ff00 */
[----:B------:R-:W-:Y:S01]  /*0190*/  HFMA2 R50, -RZ, RZ, 0, 0 ;  /* 0x00000000ff327431 */ /* 0x000fe200000001ff */
[----:B------:R-:W-:-:S02]  /*01a0*/  CS2R R18, SRZ ;  /* 0x0000000000127805 */ /* 0x000fc4000001ff00 */
[----:B------:R-:W-:Y:S02]  /*01b0*/  CS2R R20, SRZ ;  /* 0x0000000000147805 */ /* 0x000fe4000001ff00 */
[----:B------:R-:W-:Y:S02]  /*01c0*/  CS2R R22, SRZ ;  /* 0x0000000000167805 */ /* 0x000fe4000001ff00 */
[----:B------:R-:W-:Y:S02]  /*01d0*/  CS2R R24, SRZ ;  /* 0x0000000000187805 */ /* 0x000fe4000001ff00 */
[----:B------:R-:W-:Y:S02]  /*01e0*/  CS2R R26, SRZ ;  /* 0x00000000001a7805 */ /* 0x000fe4000001ff00 */
[----:B------:R-:W-:Y:S02]  /*01f0*/  CS2R R28, SRZ ;  /* 0x00000000001c7805 */ /* 0x000fe4000001ff00 */
[----:B------:R-:W-:Y:S01]  /*0200*/  CS2R R30, SRZ ;  /* 0x00000000001e7805 */ /* 0x000fe2000001ff00 */
[----:B-1----:R-:W-:Y:S01]  /*0210*/  UISETP.GE.AND UP0, UPT, UR4, 0x1, UPT ;  /* 0x000000010400788c */ /* 0x002fe2000bf06270 */
[----:B------:R-:W-:-:S02]  /*0220*/  CS2R R32, SRZ ;  /* 0x0000000000207805 */ /* 0x000fc4000001ff00 */
[----:B------:R-:W-:Y:S02]  /*0230*/  CS2R R36, SRZ ;  /* 0x0000000000247805 */ /* 0x000fe4000001ff00 */
[----:B------:R-:W-:Y:S02]  /*0240*/  CS2R R38, SRZ ;  /* 0x0000000000267805 */ /* 0x000fe4000001ff00 */
[----:B------:R-:W-:Y:S02]  /*0250*/  CS2R R40, SRZ ;  /* 0x0000000000287805 */ /* 0x000fe4000001ff00 */
[----:B------:R-:W-:Y:S02]  /*0260*/  CS2R R34, SRZ ;  /* 0x0000000000227805 */ /* 0x000fe4000001ff00 */
[----:B------:R-:W-:Y:S02]  /*0270*/  CS2R R44, SRZ ;  /* 0x00000000002c7805 */ /* 0x000fe4000001ff00 */
[----:B------:R-:W-:-:S02]  /*0280*/  CS2R R46, SRZ ;  /* 0x00000000002e7805 */ /* 0x000fc4000001ff00 */
[----:B------:R-:W-:Y:S02]  /*0290*/  CS2R R48, SRZ ;  /* 0x0000000000307805 */ /* 0x000fe4000001ff00 */
[----:B------:R-:W-:Y:S01]  /*02a0*/  CS2R R42, SRZ ;  /* 0x00000000002a7805 */ /* 0x000fe2000001ff00 */
[----:B------:R-:W-:Y:S01]  /*02b0*/  IMAD.MOV.U32 R61, RZ, RZ, RZ ;  /* 0x000000ffff3d7224 */ /* 0x000fe200078e00ff */
[----:B------:R-:W-:Y:S01]  /*02c0*/  MOV R63, RZ ;  /* 0x000000ff003f7202 */ /* 0x000fe20000000f00 */
[----:B------:R-:W-:Y:S01]  /*02d0*/  IMAD.MOV.U32 R65, RZ, RZ, RZ ;  /* 0x000000ffff417224 */ /* 0x000fe200078e00ff */
[----:B0-----:R-:W-:Y:S02]  /*02e0*/  LEA R17, R17, R2, 0x6 ;  /* 0x0000000211117211 */ /* 0x001fe400078e30ff */
[----:B------:R-:W-:Y:S01]  /*02f0*/  CS2R R52, SRZ ;  /* 0x0000000000347805 */ /* 0x000fe2000001ff00 */
[----:B------:R-:W0:Y:S01]  /*0300*/  LDC.64 R2, c[0x0][0x398] ;  /* 0x0000e600ff027b82 */ /* 0x000e220000000a00 */
[----:B------:R-:W-:Y:S01]  /*0310*/  CS2R R54, SRZ ;  /* 0x0000000000367805 */ /* 0x000fe2000001ff00 */
[----:B--2---:R-:W-:-:S02]  /*0320*/  IMAD R15, R15, 0x40, R0 ;  /* 0x000000400f0f7824 */ /* 0x004fc400078e0200 */
[----:B------:R-:W-:Y:S02]  /*0330*/  HFMA2 R0, -RZ, RZ, 0, 0 ;  /* 0x00000000ff007431 */ /* 0x000fe400000001ff */
[----:B------:R-:W-:Y:S01]  /*0340*/  IMAD.MOV.U32 R57, RZ, RZ, RZ ;  /* 0x000000ffff397224 */ /* 0x000fe200078e00ff */
[----:B------:R-:W-:Y:S01]  /*0350*/  MOV R59, RZ ;  /* 0x000000ff003b7202 */ /* 0x000fe20000000f00 */
[----:B------:R-:W-:Y:S01]  /*0360*/  IMAD.MOV.U32 R79, RZ, RZ, RZ ;  /* 0x000000ffff4f7224 */ /* 0x000fe200078e00ff */
[----:B------:R-:W-:Y:S01]  /*0370*/  MOV R69, RZ ;  /* 0x000000ff00457202 */ /* 0x000fe20000000f00 */
[----:B------:R-:W-:Y:S01]  /*0380*/  IMAD.MOV.U32 R83, RZ, RZ, RZ ;  /* 0x000000ffff537224 */ /* 0x000fe200078e00ff */
[----:B------:R-:W-:Y:S01]  /*0390*/  MOV R77, RZ ;  /* 0x000000ff004d7202 */ /* 0x000fe20000000f00 */
[----:B------:R-:W-:Y:S01]  /*03a0*/  IMAD.MOV.U32 R71, RZ, RZ, RZ ;  /* 0x000000ffff477224 */ /* 0x000fe200078e00ff */
[----:B------:R-:W-:Y:S01]  /*03b0*/  MOV R91, RZ ;  /* 0x000000ff005b7202 */ /* 0x000fe20000000f00 */
[----:B------:R-:W-:Y:S01]  /*03c0*/  IMAD.MOV.U32 R75, RZ, RZ, RZ ;  /* 0x000000ffff4b7224 */ /* 0x000fe200078e00ff */
[----:B------:R-:W1:Y:S01]  /*03d0*/  LDCU.64 UR6, c[0x0][0x358] ;  /* 0x00006b00ff0677ac */ /* 0x000e620008000a00 */
[----:B------:R-:W-:-:S02]  /*03e0*/  IMAD.MOV.U32 R85, RZ, RZ, RZ ;  /* 0x000000ffff557224 */ /* 0x000fc400078e00ff */
[----:B------:R-:W-:Y:S02]  /*03f0*/  IMAD.MOV.U32 R89, RZ, RZ, RZ ;  /* 0x000000ffff597224 */ /* 0x000fe400078e00ff */
[----:B------:R-:W-:Y:S02]  /*0400*/  IMAD.MOV.U32 R93, RZ, RZ, RZ ;  /* 0x000000ffff5d7224 */ /* 0x000fe400078e00ff */
[----:B------:R-:W-:Y:S01]  /*0410*/  IMAD R51, R17, R16, R15 ;  /* 0x0000001011337224 */ /* 0x000fe200078e020f */
[----:B------:R-:W-:Y:S06]  /*0420*/  BRA.U !UP0, `(.L_x_28) ;  /* 0x00000005086c7547 */ /* 0x000fec000b800000 */
[----:B------:R-:W-:Y:S01]  /*0430*/  IMAD.MOV.U32 R14, RZ, RZ, RZ ;  /* 0x000000ffff0e7224 */ /* 0x000fe200078e00ff */
[----:B------:R-:W2:Y:S01]  /*0440*/  LDCU UR5, c[0x0][0x380] ;  /* 0x00007000ff0577ac */ /* 0x000ea20008000800 */
[----:B------:R-:W-:-:S12]  /*0450*/  UIADD3 UR4, UPT, UPT, -UR4, URZ, URZ ;  /* 0x000000ff04047290 */ /* 0x000fd8000fffe1ff */
.L_x_29:
[----:B------:R-:W3:Y:S02]  /*0460*/  LDC.64 R6, c[0x0][0x390] ;  /* 0x0000e400ff067b82 */ /* 0x000ee40000000a00 */
[----:B---3--:R-:W-:-:S04]  /*0470*/  IMAD.WIDE R4, R58, 0x4, R6 ;  /* 0x000000043a047825 */ /* 0x008fc800078e0206 */
[C---:B------:R-:W-:Y:S01]  /*0480*/  IMAD.WIDE R6, R56.reuse, 0x4, R6 ;  /* 0x0000000438067825 */ /* 0x040fe200078e0206 */
[----:B-1----:R-:W3:Y:S04]  /*0490*/  LDG.E R60, desc[UR6][R4.64] ;  /* 0x00000006043c7981 */ /* 0x002ee8000c1e1900 */
[----:B------:R-:W3:Y:S04]  /*04a0*/  LDG.E R62, desc[UR6][R6.64] ;  /* 0x00000006063e7981 */ /* 0x000ee8000c1e1900 */
[----:B------:R-:W4:Y:S04]  /*04b0*/  LDG.E R64, desc[UR6][R4.64+0x20] ;  /* 0x0000200604407981 */ /* 0x000f28000c1e1900 */
[----:B------:R-:W5:Y:S04]  /*04c0*/  LDG.E R68, desc[UR6][R4.64+0x40] ;  /* 0x0000400604447981 */ /* 0x000f68000c1e1900 */
        /* <DEDUP_REMOVED lines=11> */
[----:B------:R-:W5:Y:S01]  /*0580*/  LDG.E R90, desc[UR6][R6.64+0xe0] ;  /* 0x0000e006065a7981 */ /* 0x000f62000c1e1900 */
[----:B------:R-:W-:Y:S01]  /*0590*/  UIADD3 UR4, UPT, UPT, UR4, 0x1, URZ ;  /* 0x0000000104047890 */ /* 0x000fe2000fffe0ff */
[----:B--2---:R-:W-:Y:S01]  /*05a0*/  IADD3 R56, PT, PT, R56, UR5, RZ ;  /* 0x0000000538387c10 */ /* 0x004fe2000fffe0ff */
[----:B------:R-:W-:-:S02]  /*05b0*/  VIADD R58, R58, UR5 ;  /* 0x000000053a3a7c36 */ /* 0x000fc40008000000 */
[----:B------:R-:W-:Y:S01]  /*05c0*/  UISETP.NE.AND UP0, UPT, UR4, URZ, UPT ;  /* 0x000000ff0400728c */ /* 0x000fe2000bf05270 */
[----:B---3--:R-:W-:Y:S01]  /*05d0*/  FFMA R50, R60, R62, R50 ;  /* 0x0000003e3c327223 */ /* 0x008fe20000000032 */
[C---:B----4-:R-:W-:Y:S01]  /*05e0*/  FFMA R77, R62.reuse, R64, R77 ;  /* 0x000000403e4d7223 */ /* 0x050fe2000000004d */
[C---:B-----5:R-:W-:Y:S01]  /*05f0*/  FFMA R59, R62.reuse, R68, R59 ;  /* 0x000000443e3b7223 */ /* 0x060fe2000000003b */
[C---:B------:R-:W-:Y:S01]  /*0600*/  FFMA R44, R62.reuse, R72, R44 ;  /* 0x000000483e2c7223 */ /* 0x040fe2000000002c */
[C---:B------:R-:W-:Y:S01]  /*0610*/  FFMA R35, R62.reuse, R76, R35 ;  /* 0x0000004c3e237223 */ /* 0x040fe20000000023 */
[C---:B------:R-:W-:Y:S01]  /*0620*/  FFMA R26, R62.reuse, R80, R26 ;  /* 0x000000503e1a7223 */ /* 0x040fe2000000001a */
[C---:B------:R-:W-:Y:S01]  /*0630*/  FFMA R25, R62.reuse, R84, R25 ;  /* 0x000000543e197223 */ /* 0x040fe20000000019 */
[----:B------:R-:W-:Y:S01]  /*0640*/  FFMA R0, R62, R88, R0 ;  /* 0x000000583e007223 */ /* 0x000fe20000000000 */
[-C--:B------:R-:W-:Y:S01]  /*0650*/  FFMA R93, R60, R66.reuse, R93 ;  /* 0x000000423c5d7223 */ /* 0x080fe2000000005d */
[----:B------:R-:W-:Y:S01]  /*0660*/  FFMA R75, R64, R66, R75 ;  /* 0x00000042404b7223 */ /* 0x000fe2000000004b */
[C---:B------:R-:W-:Y:S01]  /*0670*/  FFMA R57, R66.reuse, R68, R57 ;  /* 0x0000004442397223 */ /* 0x040fe20000000039 */
[C---:B------:R-:W-:Y:S01]  /*0680*/  FFMA R43, R66.reuse, R72, R43 ;  /* 0x00000048422b7223 */ /* 0x040fe2000000002b */
[C---:B------:R-:W-:Y:S01]  /*0690*/  FFMA R34, R66.reuse, R76, R34 ;  /* 0x0000004c42227223 */ /* 0x040fe20000000022 */
[C---:B------:R-:W-:Y:S01]  /*06a0*/  FFMA R33, R66.reuse, R80, R33 ;  /* 0x0000005042217223 */ /* 0x040fe20000000021 */
[C---:B------:R-:W-:Y:S01]  /*06b0*/  FFMA R24, R66.reuse, R84, R24 ;  /* 0x0000005442187223 */ /* 0x040fe20000000018 */
[----:B------:R-:W-:Y:S01]  /*06c0*/  FFMA R8, R66, R88, R8 ;  /* 0x0000005842087223 */ /* 0x000fe20000000008 */
[-C--:B------:R-:W-:Y:S01]  /*06d0*/  FFMA R91, R60, R70.reuse, R91 ;  /* 0x000000463c5b7223 */ /* 0x080fe2000000005b */
[-C--:B------:R-:W-:Y:S01]  /*06e0*/  FFMA R73, R64, R70.reuse, R73 ;  /* 0x0000004640497223 */ /* 0x080fe20000000049 */
[----:B------:R-:W-:Y:S01]  /*06f0*/  FFMA R55, R68, R70, R55 ;  /* 0x0000004644377223 */ /* 0x000fe20000000037 */
[C---:B------:R-:W-:Y:S01]  /*0700*/  FFMA R42, R70.reuse, R72, R42 ;  /* 0x00000048462a7223 */ /* 0x040fe2000000002a */
[C---:B------:R-:W-:Y:S01]  /*0710*/  FFMA R41, R70.reuse, R76, R41 ;  /* 0x0000004c46297223 */ /* 0x040fe20000000029 */
[C---:B------:R-:W-:Y:S01]  /*0720*/  FFMA R32, R70.reuse, R80, R32 ;  /* 0x0000005046207223 */ /* 0x040fe20000000020 */
[C---:B------:R-:W-:Y:S01]  /*0730*/  FFMA R23, R70.reuse, R84, R23 ;  /* 0x0000005446177223 */ /* 0x040fe20000000017 */
[----:B------:R-:W-:Y:S01]  /*0740*/  FFMA R9, R70, R88, R9 ;  /* 0x0000005846097223 */ /* 0x000fe20000000009 */
[-C--:B------:R-:W-:Y:S01]  /*0750*/  FFMA R89, R60, R74.reuse, R89 ;  /* 0x0000004a3c597223 */ /* 0x080fe20000000059 */
[-C--:B------:R-:W-:Y:S01]  /*0760*/  FFMA R71, R64, R74.reuse, R71 ;  /* 0x0000004a40477223 */ /* 0x080fe20000000047 */
[-C--:B------:R-:W-:Y:S01]  /*0770*/  FFMA R53, R68, R74.reuse, R53 ;  /* 0x0000004a44357223 */ /* 0x080fe20000000035 */
[----:B------:R-:W-:Y:S01]  /*0780*/  FFMA R49, R72, R74, R49 ;  /* 0x0000004a48317223 */ /* 0x000fe20000000031 */
[C---:B------:R-:W-:Y:S01]  /*0790*/  FFMA R40, R74.reuse, R76, R40 ;  /* 0x0000004c4a287223 */ /* 0x040fe20000000028 */
[C---:B------:R-:W-:Y:S01]  /*07a0*/  FFMA R31, R74.reuse, R80, R31 ;  /* 0x000000504a1f7223 */ /* 0x040fe2000000001f */
[C---:B------:R-:W-:Y:S01]  /*07b0*/  FFMA R22, R74.reuse, R84, R22 ;  /* 0x000000544a167223 */ /* 0x040fe20000000016 */
[----:B------:R-:W-:Y:S01]  /*07c0*/  FFMA R10, R74, R88, R10 ;  /* 0x000000584a0a7223 */ /* 0x000fe2000000000a */
[-C--:B------:R-:W-:Y:S01]  /*07d0*/  FFMA R87, R60, R78.reuse, R87 ;  /* 0x0000004e3c577223 */ /* 0x080fe20000000057 */
[-C--:B------:R-:W-:Y:S01]  /*07e0*/  FFMA R69, R64, R78.reuse, R69 ;  /* 0x0000004e40457223 */ /* 0x080fe20000000045 */
[-C--:B------:R-:W-:Y:S01]  /*07f0*/  FFMA R67, R68, R78.reuse, R67 ;  /* 0x0000004e44437223 */ /* 0x080fe20000000043 */
[-C--:B------:R-:W-:Y:S01]  /*0800*/  FFMA R48, R72, R78.reuse, R48 ;  /* 0x0000004e48307223 */ /* 0x080fe20000000030 */
[----:B------:R-:W-:Y:S01]  /*0810*/  FFMA R39, R76, R78, R39 ;  /* 0x0000004e4c277223 */ /* 0x000fe20000000027 */
[C---:B------:R-:W-:Y:S01]  /*0820*/  FFMA R30, R78.reuse, R80, R30 ;  /* 0x000000504e1e7223 */ /* 0x040fe2000000001e */
[C---:B------:R-:W-:Y:S01]  /*0830*/  FFMA R21, R78.reuse, R84, R21 ;  /* 0x000000544e157223 */ /* 0x040fe20000000015 */
[----:B------:R-:W-:Y:S01]  /*0840*/  FFMA R11, R78, R88, R11 ;  /* 0x000000584e0b7223 */ /* 0x000fe2000000000b */
[-C--:B------:R-:W-:Y:S01]  /*0850*/  FFMA R85, R60, R82.reuse, R85 ;  /* 0x000000523c557223 */ /* 0x080fe20000000055 */
[-C--:B------:R-:W-:Y:S01]  /*0860*/  FFMA R83, R64, R82.reuse, R83 ;  /* 0x0000005240537223 */ /* 0x080fe20000000053 */
[-C--:B------:R-:W-:Y:S01]  /*0870*/  FFMA R65, R68, R82.reuse, R65 ;  /* 0x0000005244417223 */ /* 0x080fe20000000041 */
[-C--:B------:R-:W-:Y:S01]  /*0880*/  FFMA R47, R72, R82.reuse, R47 ;  /* 0x00000052482f7223 */ /* 0x080fe2000000002f */
[-C--:B------:R-:W-:Y:S01]  /*0890*/  FFMA R38, R76, R82.reuse, R38 ;  /* 0x000000524c267223 */ /* 0x080fe20000000026 */
[----:B------:R-:W-:Y:S01]  /*08a0*/  FFMA R29, R80, R82, R29 ;  /* 0x00000052501d7223 */ /* 0x000fe2000000001d */
[C---:B------:R-:W-:Y:S01]  /*08b0*/  FFMA R20, R82.reuse, R84, R20 ;  /* 0x0000005452147223 */ /* 0x040fe20000000014 */
[----:B------:R-:W-:Y:S01]  /*08c0*/  FFMA R12, R82, R88, R12 ;  /* 0x00000058520c7223 */ /* 0x000fe2000000000c */
[-C--:B------:R-:W-:Y:S01]  /*08d0*/  FFMA R54, R60, R86.reuse, R54 ;  /* 0x000000563c367223 */ /* 0x080fe20000000036 */
[-C--:B------:R-:W-:Y:S01]  /*08e0*/  FFMA R81, R64, R86.reuse, R81 ;  /* 0x0000005640517223 */ /* 0x080fe20000000051 */
[-C--:B------:R-:W-:Y:S01]  /*08f0*/  FFMA R63, R68, R86.reuse, R63 ;  /* 0x00000056443f7223 */ /* 0x080fe2000000003f */
[-C--:B------:R-:W-:Y:S01]  /*0900*/  FFMA R46, R72, R86.reuse, R46 ;  /* 0x00000056482e7223 */ /* 0x080fe2000000002e */
[-C--:B------:R-:W-:Y:S01]  /*0910*/  FFMA R37, R76, R86.reuse, R37 ;  /* 0x000000564c257223 */ /* 0x080fe20000000025 */
[-C--:B------:R-:W-:Y:S01]  /*0920*/  FFMA R28, R80, R86.reuse, R28 ;  /* 0x00000056501c7223 */ /* 0x080fe2000000001c */
[----:B------:R-:W-:Y:S01]  /*0930*/  FFMA R19, R84, R86, R19 ;  /* 0x0000005654137223 */ /* 0x000fe20000000013 */
[----:B------:R-:W-:Y:S01]  /*0940*/  FFMA R13, R86, R88, R13 ;  /* 0x00000058560d7223 */ /* 0x000fe2000000000d */
[-C--:B------:R-:W-:Y:S01]  /*0950*/  FFMA R52, R60, R90.reuse, R52 ;  /* 0x0000005a3c347223 */ /* 0x080fe20000000034 */
[-C--:B------:R-:W-:Y:S01]  /*0960*/  FFMA R79, R64, R90.reuse, R79 ;  /* 0x0000005a404f7223 */ /* 0x080fe2000000004f */
[-C--:B------:R-:W-:Y:S01]  /*0970*/  FFMA R61, R68, R90.reuse, R61 ;  /* 0x0000005a443d7223 */ /* 0x080fe2000000003d */
[-C--:B------:R-:W-:Y:S01]  /*0980*/  FFMA R45, R72, R90.reuse, R45 ;  /* 0x0000005a482d7223 */ /* 0x080fe2000000002d */
[-C--:B------:R-:W-:Y:S01]  /*0990*/  FFMA R36, R76, R90.reuse, R36 ;  /* 0x0000005a4c247223 */ /* 0x080fe20000000024 */
[-C--:B------:R-:W-:Y:S01]  /*09a0*/  FFMA R27, R80, R90.reuse, R27 ;  /* 0x0000005a501b7223 */ /* 0x080fe2000000001b */
[-C--:B------:R-:W-:Y:S01]  /*09b0*/  FFMA R18, R84, R90.reuse, R18 ;  /* 0x0000005a54127223 */ /* 0x080fe20000000012 */
[----:B------:R-:W-:Y:S01]  /*09c0*/  FFMA R14, R88, R90, R14 ;  /* 0x0000005a580e7223 */ /* 0x000fe2000000000e */
[----:B------:R-:W-:Y:S06]  /*09d0*/  BRA.U UP0, `(.L_x_29) ;  /* 0xfffffff900a07547 */ /* 0x000fec000b83ffff */
.L_x_28:
[----:B0-----:R-:W-:Y:S01]  /*09e0*/  IMAD.WIDE R4, R51, 0x4, R2 ;  /* 0x0000000433047825 */ /* 0x001fe200078e0202 */
[----:B------:R-:W-:Y:S01]  /*09f0*/  IADD3 R7, PT, PT, R15, 0x8, RZ ;  /* 0x000000080f077810 */ /* 0x000fe20007ffe0ff */
[----:B------:R-:W-:Y:S03]  /*0a00*/  BSSY.RECONVERGENT B0, `(.L_x_30) ;  /* 0x000001c000007945 */ /* 0x000fe60003800200 */
[----:B-1----:R0:W-:Y:S01]  /*0a10*/  STG.E desc[UR6][R4.64], R50 ;  /* 0x0000003204007986 */ /* 0x0021e2000c101906 */
[----:B------:R-:W-:-:S13]  /*0a20*/  ISETP.GE.AND P0, PT, R7, R16, PT ;  /* 0x000000100700720c */ /* 0x000fda0003f06270 */
[----:B0-----:R-:W-:Y:S05]  /*0a30*/  @P0 BRA `(.L_x_31) ;  /* 0x0000000000600947 */ /* 0x001fea0003800000 */
[----:B------:R0:W-:Y:S01]  /*0a40*/  STG.E desc[UR6][R4.64+0x20], R93 ;  /* 0x0000205d04007986 */ /* 0x0001e2000c101906 */
[----:B------:R-:W-:-:S05]  /*0a50*/  VIADD R7, R15, 0x10 ;  /* 0x000000100f077836 */ /* 0x000fca0000000000 */
[----:B------:R-:W-:-:S13]  /*0a60*/  ISETP.GE.AND P1, PT, R7, R16, PT ;  /* 0x000000100700720c */ /* 0x000fda0003f26270 */
[----:B0-----:R-:W-:Y:S05]  /*0a70*/  @P1 BRA `(.L_x_31) ;  /* 0x0000000000501947 */ /* 0x001fea0003800000 */
[----:B------:R0:W-:Y:S01]  /*0a80*/  STG.E desc[UR6][R4.64+0x40], R91 ;  /* 0x0000405b04007986 */ /* 0x0001e2000c101906 */
[----:B------:R-:W-:-:S04]  /*0a90*/  IADD3 R7, PT, PT, R15, 0x18, RZ ;  /* 0x000000180f077810 */ /* 0x000fc80007ffe0ff */
        /* <DEDUP_REMOVED lines=14> */
[----:B------:R-:W-:Y:S01]  /*0b80*/  IADD3 R7, PT, PT, R15, 0x38, RZ ;  /* 0x000000380f077810 */ /* 0x000fe20007ffe0ff */
[----:B------:R0:W-:Y:S03]  /*0b90*/  STG.E desc[UR6][R4.64+0xc0], R54 ;  /* 0x0000c03604007986 */ /* 0x0001e6000c101906 */
[----:B------:R-:W-:-:S13]  /*0ba0*/  ISETP.GE.AND P1, PT, R7, R16, PT ;  /* 0x000000100700720c */ /* 0x000fda0003f26270 */
[----:B------:R0:W-:Y:S02]  /*0bb0*/  @!P1 STG.E desc[UR6][R4.64+0xe0], R52 ;  /* 0x0000e03404009986 */ /* 0x0001e4000c101906 */
.L_x_31:
[----:B------:R-:W-:Y:S05]  /*0bc0*/  BSYNC.RECONVERGENT B0 ;  /* 0x0000000000007941 */ /* 0x000fea0003800200 */
.L_x_30:
[----:B0-----:R-:W-:-:S05]  /*0bd0*/  VIADD R5, R17, 0x8 ;  /* 0x0000000811057836 */ /* 0x001fca0000000000 */
[----:B------:R-:W-:-:S13]  /*0be0*/  ISETP.GE.U32.AND P1, PT, R5, R16, PT ;  /* 0x000000100500720c */ /* 0x000fda0003f26070 */
[----:B------:R-:W-:Y:S05]  /*0bf0*/  @P1 EXIT ;  /* 0x000000000000194d */ /* 0x000fea0003800000 */
[----:B------:R-:W-:Y:S01]  /*0c00*/  LEA R5, R16, R51, 0x3 ;  /* 0x0000003310057211 */ /* 0x000fe200078e18ff */
[----:B------:R-:W-:Y:S04]  /*0c10*/  BSSY.RECONVERGENT B0, `(.L_x_32) ;  /* 0x000001c000007945 */ /* 0x000fe80003800200 */
[----:B------:R-:W-:-:S05]  /*0c20*/  IMAD.WIDE R4, R5, 0x4, R2 ;  /* 0x0000000405047825 */ /* 0x000fca00078e0202 */
[----:B------:R0:W-:Y:S01]  /*0c30*/  STG.E desc[UR6][R4.64], R77 ;  /* 0x0000004d04007986 */ /* 0x0001e2000c101906 */
[----:B------:R-:W-:Y:S05]  /*0c40*/  @P0 BRA `(.L_x_33) ;  /* 0x0000000000600947 */ /* 0x000fea0003800000 */
[----:B------:R1:W-:Y:S01]  /*0c50*/  STG.E desc[UR6][R4.64+0x20], R75 ;  /* 0x0000204b04007986 */ /* 0x0003e2000c101906 */
[----:B------:R-:W-:-:S05]  /*0c60*/  VIADD R7, R15, 0x10 ;  /* 0x000000100f077836 */ /* 0x000fca0000000000 */
[----:B------:R-:W-:-:S13]  /*0c70*/  ISETP.GE.AND P1, PT, R7, R16, PT ;  /* 0x000000100700720c */ /* 0x000fda0003f26270 */
[----:B-1----:R-:W-:Y:S05]  /*0c80*/  @P1 BRA `(.L_x_33) ;  /* 0x0000000000501947 */ /* 0x002fea0003800000 */
[----:B------:R1:W-:Y:S01]  /*0c90*/  STG.E desc[UR6][R4.64+0x40], R73 ;  /* 0x0000404904007986 */ /* 0x0003e2000c101906 */
[----:B------:R-:W-:-:S04]  /*0ca0*/  IADD3 R7, PT, PT, R15, 0x18, RZ ;  /* 0x000000180f077810 */ /* 0x000fc80007ffe0ff */
[----:B------:R-:W-:-:S13]  /*0cb0*/  ISETP.GE.AND P1, PT, R7, R16, PT ;  /* 0x000000100700720c */ /* 0x000fda0003f26270 */
[----:B-1----:R-:W-:Y:S05]  /*0cc0*/  @P1 BRA `(.L_x_33) ;  /* 0x0000000000401947 */ /* 0x002fea0003800000 */
        /* <DEDUP_REMOVED lines=12> */
[----:B------:R-:W-:Y:S01]  /*0d90*/  IADD3 R7, PT, PT, R15, 0x38, RZ ;  /* 0x000000380f077810 */ /* 0x000fe20007ffe0ff */
[----:B------:R1:W-:Y:S03]  /*0da0*/  STG.E desc[UR6][R4.64+0xc0], R81 ;  /* 0x0000c05104007986 */ /* 0x0003e6000c101906 */
[----:B------:R-:W-:-:S13]  /*0db0*/  ISETP.GE.AND P1, PT, R7, R16, PT ;  /* 0x000000100700720c */ /* 0x000fda0003f26270 */
[----:B------:R1:W-:Y:S02]  /*0dc0*/  @!P1 STG.E desc[UR6][R4.64+0xe0], R79 ;  /* 0x0000e04f04009986 */ /* 0x0003e4000c101906 */
.L_x_33:
[----:B------:R-:W-:Y:S05]  /*0dd0*/  BSYNC.RECONVERGENT B0 ;  /* 0x0000000000007941 */ /* 0x000fea0003800200 */
.L_x_32:
[----:B01----:R-:W-:-:S05]  /*0de0*/  VIADD R5, R17, 0x10 ;  /* 0x0000001011057836 */ /* 0x003fca0000000000 */
        /* <DEDUP_REMOVED lines=8> */
[----:B0-----:R-:W-:-:S05]  /*0e70*/  VIADD R59, R15, 0x10 ;  /* 0x000000100f3b7836 */ /* 0x001fca0000000000 */
        /* <DEDUP_REMOVED lines=22> */
.L_x_35:
[----:B------:R-:W-:Y:S05]  /*0fe0*/  BSYNC.RECONVERGENT B0 ;  /* 0x0000000000007941 */ /* 0x000fea0003800200 */
.L_x_34:
        /* <DEDUP_REMOVED lines=32> */
.L_x_37:
[----:B------:R-:W-:Y:S05]  /*11f0*/  BSYNC.RECONVERGENT B0 ;  /* 0x0000000000007941 */ /* 0x000fea0003800200 */
.L_x_36:
        /* <DEDUP_REMOVED lines=32> */
.L_x_39:
[----:B------:R-:W-:Y:S05]  /*1400*/  BSYNC.RECONVERGENT B0 ;  /* 0x0000000000007941 */ /* 0x000fea0003800200 */
.L_x_38:
        /* <DEDUP_REMOVED lines=32> */
.L_x_41:
[----:B------:R-:W-:Y:S05]  /*1610*/  BSYNC.RECONVERGENT B0 ;  /* 0x0000000000007941 */ /* 0x000fea0003800200 */
.L_x_40:
        /* <DEDUP_REMOVED lines=32> */
.L_x_43:
[----:B------:R-:W-:Y:S05]  /*1820*/  BSYNC.RECONVERGENT B0 ;  /* 0x0000000000007941 */ /* 0x000fea0003800200 */
.L_x_42:
[----:B------:R-:W-:-:S05]  /*1830*/  VIADD R17, R17, 0x38 ;  /* 0x0000003811117836 */ /* 0x000fca0000000000 */
[----:B------:R-:W-:-:S13]  /*1840*/  ISETP.GE.U32.AND P1, PT, R17, R16, PT ;  /* 0x000000101100720c */ /* 0x000fda0003f26070 */
[----:B------:R-:W-:Y:S05]  /*1850*/  @P1 EXIT ;  /* 0x000000000000194d */ /* 0x000fea0003800000 */
[----:B------:R-:W-:-:S05]  /*1860*/  LEA R51, R16, R51, 0x3 ;  /* 0x0000003310337211 */ /* 0x000fca00078e18ff */
[----:B------:R-:W-:-:S05]  /*1870*/  IMAD.WIDE R2, R51, 0x4, R2 ;  /* 0x0000000433027825 */ /* 0x000fca00078e0202 */
[----:B------:R2:W-:Y:S01]  /*1880*/  STG.E desc[UR6][R2.64], R0 ;  /* 0x0000000002007986 */ /* 0x0005e2000c101906 */
[----:B------:R-:W-:Y:S05]  /*1890*/  @P0 EXIT ;  /* 0x000000000000094d */ /* 0x000fea0003800000 */
[----:B01----:R-:W-:Y:S01]  /*18a0*/  VIADD R5, R15, 0x10 ;  /* 0x000000100f057836 */ /* 0x003fe20000000000 */
[----:B------:R0:W-:Y:S04]  /*18b0*/  STG.E desc[UR6][R2.64+0x20], R8 ;  /* 0x0000200802007986 */ /* 0x0001e8000c101906 */
[----:B------:R-:W-:-:S13]  /*18c0*/  ISETP.GE.AND P0, PT, R5, R16, PT ;  /* 0x000000100500720c */ /* 0x000fda0003f06270 */
[----:B0-----:R-:W-:Y:S05]  /*18d0*/  @P0 EXIT ;  /* 0x000000000000094d */ /* 0x001fea0003800000 */
[----:B------:R-:W-:Y:S01]  /*18e0*/  IADD3 R5, PT, PT, R15, 0x18, RZ ;  /* 0x000000180f057810 */ /* 0x000fe20007ffe0ff */
[----:B------:R0:W-:Y:S03]  /*18f0*/  STG.E desc[UR6][R2.64+0x40], R9 ;  /* 0x0000400902007986 */ /* 0x0001e6000c101906 */
[----:B------:R-:W-:-:S13]  /*1900*/  ISETP.GE.AND P0, PT, R5, R16, PT ;  /* 0x000000100500720c */ /* 0x000fda0003f06270 */
[----:B0-----:R-:W-:Y:S05]  /*1910*/  @P0 EXIT ;  /* 0x000000000000094d */ /* 0x001fea0003800000 */
[----:B------:R-:W-:Y:S01]  /*1920*/  VIADD R5, R15, 0x20 ;  /* 0x000000200f057836 */ /* 0x000fe20000000000 */
        /* <DEDUP_REMOVED lines=15> */
[----:B------:R-:W-:Y:S01]  /*1a20*/  STG.E desc[UR6][R2.64+0xe0], R14 ;  /* 0x0000e00e02007986 */ /* 0x000fe2000c101906 */
[----:B------:R-:W-:Y:S05]  /*1a30*/  EXIT ;  /* 0x000000000000794d */ /* 0x000fea0003800000 */
.L_x_44:
        /* <DEDUP_REMOVED lines=12> */
.L_x_48:


//--------------------- .nv.shared._Z10preprocessiiiPKfPfS1_ --------------------------
	.section	.nv.shared._Z10preprocessiiiPKfPfS1_,"aw",@nobits
	.sectionflags	@""
	.align	4
.nv.shared._Z10preprocessiiiPKfPfS1_:
	.zero		2056


//--------------------- .nv.shared.reserved.0     --------------------------
	.section	.nv.shared.reserved.0,"aw",@nobits
	.weak		__nv_reservedSMEM_offset_0_alias
	.size		__nv_reservedSMEM_offset_0_alias, 0, 64
	.other		__nv_reservedSMEM_offset_0_alias,@"STO_CUDA_RESERVED_SHARED STV_DEFAULT"
__nv_reservedSMEM_offset_0_alias:
	.zero		0
	.zero		64


//--------------------- .nv.constant0._Z10preprocessiiiPKfPfS1_ --------------------------
	.section	.nv.constant0._Z10preprocessiiiPKfPfS1_,"a",@progbits
	.sectionflags	@""
	.align	4
.nv.constant0._Z10preprocessiiiPKfPfS1_:
	.zero		936


//--------------------- .nv.constant0._Z8mykerneliiiPKfPf --------------------------
	.section	.nv.constant0._Z8mykerneliiiPKfPf,"a",@progbits
	.sectionflags	@""
	.align	4
.nv.constant0._Z8mykerneliiiPKfPf:
	.zero		928


//--------------------- SYMBOLS --------------------------

	.type		.nv.reservedSmem.offset0,@object
	.size		.nv.reservedSmem.offset0,0x4
	.type		.nv.reservedSmem.cap,@object
	.size		.nv.reservedSmem.cap,0x4
